	.target	sm_90a

	.elftype	@"ET_EXEC"


//--------------------- .note.nv.tkinfo           --------------------------
	.section	.note.nv.tkinfo,"",@"SHT_NOTE"
	.sectionflags	@"SHF_NOTE_NV_TKINFO"
	.tkinfo
        /*0018*/ 	.word	0x00000002
        /*0030*/ 	.string	""
        /*0030*/ 	.string	"ptxas"
        /*0030*/ 	.string	"Cuda compilation tools, release 13.0, V13.0.88"
        /*0030*/ 	.string	"Build cuda_13.0.r13.0/compiler.36424714_0"
        /*0030*/ 	.string	"-arch sm_90a -m 64 "



//--------------------- .note.nv.cuinfo           --------------------------
	.section	.note.nv.cuinfo,"",@"SHT_NOTE"
	.sectionflags	@"SHF_NOTE_NV_CUINFO"
        /*0018*/ 	.short	0x0002
        /*001a*/ 	.short	0x005a
        /*001c*/ 	.short	0x0082
	.zero		2


//--------------------- .nv.info                  --------------------------
	.section	.nv.info,"",@"SHT_CUDA_INFO"
	.align	4


	//----- nvinfo : EIATTR_REGCOUNT
	.align		4
        /*0000*/ 	.byte	0x04, 0x2f
        /*0002*/ 	.short	(.L_12 - .L_11)
	.align		4
.L_11:
        /*0004*/ 	.word	index@(_ZN7cutlass13device_kernelINS_4gemm6kernel13GemmUniversalIN4cute5tupleIJiiiiEEENS1_10collective13CollectiveMmaINS1_43MainloopSm90TmaGmmaWarpSpecializedSparseFP8ILi8ENS5_IJNS4_1CILi1EEESB_SB_EEENS1_35KernelTmaWarpSpecializedCooperativeEEENS5_IJNSA_ILi256EEENSA_ILi64EEENSA_ILi128EEEEEENS_12float_e4m3_tENS5_IJNS4_6LayoutINS5_IJiNS5_IJNSA_ILi2EEEiEEEiEEENS5_IJlNS5_IJSB_SL_EEElEEEEENSK_INS5_IJNS5_IJSG_iEEENS5_IJSH_iEEEiEEENS5_IJNS5_IJSH_NSA_ILi8192EEEEEENS5_IJSB_lEEElEEEEEEEESJ_NS5_IJlSB_lEEENS4_8TiledMMAINS4_8MMA_AtomIJNS4_4SM904GMMA6SPARSE31GMMA_64x64x64_F32E4M3E4M3_SS_TNILNS14_7ScaleInE1ELS17_1ELNS14_9SparseSelE0EEEEEENSK_INS5_IJSL_SB_SB_EEENS5_IJSB_NSA_ILi0EEES1C_EEEEENS5_IJNS4_10UnderscoreES1F_S1F_EEEEENS4_13SM90_TMA_LOADENS4_14ComposedLayoutINS4_7SwizzleILi2ELi4ELi3EEENS4_25smem_sparse_ptr_flag_bitsILi2ELi8EEENSK_INS5_IJNS5_IJSB_NSA_ILi8EEEEEENS5_IJSL_SG_EEEEEENS5_IJNS5_IJS1C_SH_EEESO_EEEEEEEvNS4_8identityES1I_NS1J_INS1K_ILi3ELi4ELi3EEENS4_18smem_ptr_flag_bitsILi8EEENSK_INS5_IJS1O_SH_EEENS5_IJSH_SB_EEEEEEEvS1W_EENS_8epilogue10collective6detail29Sm90TmaWarpSpecializedAdapterINS26_15DefaultEpilogueIfNS5_IJSB_llEEES2A_NS25_6thread17LinearCombinationIfLi1EffLNS2B_9ScaleType4KindE0ELNS_15FloatRoundStyleE2EfEENS1_15EpilogueDefaultEEEEEvvEEEEvNT_6ParamsE)
        /*0008*/ 	.word	0x000000a8


	//----- nvinfo : EIATTR_FRAME_SIZE
	.align		4
.L_12:
        /*000c*/ 	.byte	0x04, 0x11
        /*000e*/ 	.short	(.L_14 - .L_13)
	.align		4
.L_13:
        /*0010*/ 	.word	index@(_ZN7cutlass13device_kernelINS_4gemm6kernel13GemmUniversalIN4cute5tupleIJiiiiEEENS1_10collective13CollectiveMmaINS1_43MainloopSm90TmaGmmaWarpSpecializedSparseFP8ILi8ENS5_IJNS4_1CILi1EEESB_SB_EEENS1_35KernelTmaWarpSpecializedCooperativeEEENS5_IJNSA_ILi256EEENSA_ILi64EEENSA_ILi128EEEEEENS_12float_e4m3_tENS5_IJNS4_6LayoutINS5_IJiNS5_IJNSA_ILi2EEEiEEEiEEENS5_IJlNS5_IJSB_SL_EEElEEEEENSK_INS5_IJNS5_IJSG_iEEENS5_IJSH_iEEEiEEENS5_IJNS5_IJSH_NSA_ILi8192EEEEEENS5_IJSB_lEEElEEEEEEEESJ_NS5_IJlSB_lEEENS4_8TiledMMAINS4_8MMA_AtomIJNS4_4SM904GMMA6SPARSE31GMMA_64x64x64_F32E4M3E4M3_SS_TNILNS14_7ScaleInE1ELS17_1ELNS14_9SparseSelE0EEEEEENSK_INS5_IJSL_SB_SB_EEENS5_IJSB_NSA_ILi0EEES1C_EEEEENS5_IJNS4_10UnderscoreES1F_S1F_EEEEENS4_13SM90_TMA_LOADENS4_14ComposedLayoutINS4_7SwizzleILi2ELi4ELi3EEENS4_25smem_sparse_ptr_flag_bitsILi2ELi8EEENSK_INS5_IJNS5_IJSB_NSA_ILi8EEEEEENS5_IJSL_SG_EEEEEENS5_IJNS5_IJS1C_SH_EEESO_EEEEEEEvNS4_8identityES1I_NS1J_INS1K_ILi3ELi4ELi3EEENS4_18smem_ptr_flag_bitsILi8EEENSK_INS5_IJS1O_SH_EEENS5_IJSH_SB_EEEEEEEvS1W_EENS_8epilogue10collective6detail29Sm90TmaWarpSpecializedAdapterINS26_15DefaultEpilogueIfNS5_IJSB_llEEES2A_NS25_6thread17LinearCombinationIfLi1EffLNS2B_9ScaleType4KindE0ELNS_15FloatRoundStyleE2EfEENS1_15EpilogueDefaultEEEEEvvEEEEvNT_6ParamsE)
        /*0014*/ 	.word	0x00000000


	//----- nvinfo : EIATTR_MIN_STACK_SIZE
	.align		4
.L_14:
        /*0018*/ 	.byte	0x04, 0x12
        /*001a*/ 	.short	(.L_16 - .L_15)
	.align		4
.L_15:
        /*001c*/ 	.word	index@(_ZN7cutlass13device_kernelINS_4gemm6kernel13GemmUniversalIN4cute5tupleIJiiiiEEENS1_10collective13CollectiveMmaINS1_43MainloopSm90TmaGmmaWarpSpecializedSparseFP8ILi8ENS5_IJNS4_1CILi1EEESB_SB_EEENS1_35KernelTmaWarpSpecializedCooperativeEEENS5_IJNSA_ILi256EEENSA_ILi64EEENSA_ILi128EEEEEENS_12float_e4m3_tENS5_IJNS4_6LayoutINS5_IJiNS5_IJNSA_ILi2EEEiEEEiEEENS5_IJlNS5_IJSB_SL_EEElEEEEENSK_INS5_IJNS5_IJSG_iEEENS5_IJSH_iEEEiEEENS5_IJNS5_IJSH_NSA_ILi8192EEEEEENS5_IJSB_lEEElEEEEEEEESJ_NS5_IJlSB_lEEENS4_8TiledMMAINS4_8MMA_AtomIJNS4_4SM904GMMA6SPARSE31GMMA_64x64x64_F32E4M3E4M3_SS_TNILNS14_7ScaleInE1ELS17_1ELNS14_9SparseSelE0EEEEEENSK_INS5_IJSL_SB_SB_EEENS5_IJSB_NSA_ILi0EEES1C_EEEEENS5_IJNS4_10UnderscoreES1F_S1F_EEEEENS4_13SM90_TMA_LOADENS4_14ComposedLayoutINS4_7SwizzleILi2ELi4ELi3EEENS4_25smem_sparse_ptr_flag_bitsILi2ELi8EEENSK_INS5_IJNS5_IJSB_NSA_ILi8EEEEEENS5_IJSL_SG_EEEEEENS5_IJNS5_IJS1C_SH_EEESO_EEEEEEEvNS4_8identityES1I_NS1J_INS1K_ILi3ELi4ELi3EEENS4_18smem_ptr_flag_bitsILi8EEENSK_INS5_IJS1O_SH_EEENS5_IJSH_SB_EEEEEEEvS1W_EENS_8epilogue10collective6detail29Sm90TmaWarpSpecializedAdapterINS26_15DefaultEpilogueIfNS5_IJSB_llEEES2A_NS25_6thread17LinearCombinationIfLi1EffLNS2B_9ScaleType4KindE0ELNS_15FloatRoundStyleE2EfEENS1_15EpilogueDefaultEEEEEvvEEEEvNT_6ParamsE)
        /*0020*/ 	.word	0x00000000
.L_16:


//--------------------- .nv.compat                --------------------------
	.section	.nv.compat,"",@"SHT_CUDA_COMPAT_INFO"
	.align	4
        /*0000*/ 	.byte	0x02, 0x09, 0x01, 0x00, 0x02, 0x02, 0x04, 0x00, 0x02, 0x05, 0x05, 0x00, 0x03, 0x07, 0x01, 0x01
        /*0010*/ 	.byte	0x02, 0x03, 0x01, 0x00, 0x02, 0x06, 0x01, 0x00, 0x04, 0x0b, 0x08, 0x00, 0x00, 0x00, 0x00, 0x00
        /*0020*/ 	.byte	0x00, 0x00, 0x00, 0x00


//--------------------- .nv.info._ZN7cutlass13device_kernelINS_4gemm6kernel13GemmUniversalIN4cute5tupleIJiiiiEEENS1_10collective13CollectiveMmaINS1_43MainloopSm90TmaGmmaWarpSpecializedSparseFP8ILi8ENS5_IJNS4_1CILi1EEESB_SB_EEENS1_35KernelTmaWarpSpecializedCooperativeEEENS5_IJNSA_ILi256EEENSA_ILi64EEENSA_ILi128EEEEEENS_12float_e4m3_tENS5_IJNS4_6LayoutINS5_IJiNS5_IJNSA_ILi2EEEiEEEiEEENS5_IJlNS5_IJSB_SL_EEElEEEEENSK_INS5_IJNS5_IJSG_iEEENS5_IJSH_iEEEiEEENS5_IJNS5_IJSH_NSA_ILi8192EEEEEENS5_IJSB_lEEElEEEEEEEESJ_NS5_IJlSB_lEEENS4_8TiledMMAINS4_8MMA_AtomIJNS4_4SM904GMMA6SPARSE31GMMA_64x64x64_F32E4M3E4M3_SS_TNILNS14_7ScaleInE1ELS17_1ELNS14_9SparseSelE0EEEEEENSK_INS5_IJSL_SB_SB_EEENS5_IJSB_NSA_ILi0EEES1C_EEEEENS5_IJNS4_10UnderscoreES1F_S1F_EEEEENS4_13SM90_TMA_LOADENS4_14ComposedLayoutINS4_7SwizzleILi2ELi4ELi3EEENS4_25smem_sparse_ptr_flag_bitsILi2ELi8EEENSK_INS5_IJNS5_IJSB_NSA_ILi8EEEEEENS5_IJSL_SG_EEEEEENS5_IJNS5_IJS1C_SH_EEESO_EEEEEEEvNS4_8identityES1I_NS1J_INS1K_ILi3ELi4ELi3EEENS4_18smem_ptr_flag_bitsILi8EEENSK_INS5_IJS1O_SH_EEENS5_IJSH_SB_EEEEEEEvS1W_EENS_8epilogue10collective6detail29Sm90TmaWarpSpecializedAdapterINS26_15DefaultEpilogueIfNS5_IJSB_llEEES2A_NS25_6thread17LinearCombinationIfLi1EffLNS2B_9ScaleType4KindE0ELNS_15FloatRoundStyleE2EfEENS1_15EpilogueDefaultEEEEEvvEEEEvNT_6ParamsE --------------------------
	.section	.nv.info._ZN7cutlass13device_kernelINS_4gemm6kernel13GemmUniversalIN4cute5tupleIJiiiiEEENS1_10collective13CollectiveMmaINS1_43MainloopSm90TmaGmmaWarpSpecializedSparseFP8ILi8ENS5_IJNS4_1CILi1EEESB_SB_EEENS1_35KernelTmaWarpSpecializedCooperativeEEENS5_IJNSA_ILi256EEENSA_ILi64EEENSA_ILi128EEEEEENS_12float_e4m3_tENS5_IJNS4_6LayoutINS5_IJiNS5_IJNSA_ILi2EEEiEEEiEEENS5_IJlNS5_IJSB_SL_EEElEEEEENSK_INS5_IJNS5_IJSG_iEEENS5_IJSH_iEEEiEEENS5_IJNS5_IJSH_NSA_ILi8192EEEEEENS5_IJSB_lEEElEEEEEEEESJ_NS5_IJlSB_lEEENS4_8TiledMMAINS4_8MMA_AtomIJNS4_4SM904GMMA6SPARSE31GMMA_64x64x64_F32E4M3E4M3_SS_TNILNS14_7ScaleInE1ELS17_1ELNS14_9SparseSelE0EEEEEENSK_INS5_IJSL_SB_SB_EEENS5_IJSB_NSA_ILi0EEES1C_EEEEENS5_IJNS4_10UnderscoreES1F_S1F_EEEEENS4_13SM90_TMA_LOADENS4_14ComposedLayoutINS4_7SwizzleILi2ELi4ELi3EEENS4_25smem_sparse_ptr_flag_bitsILi2ELi8EEENSK_INS5_IJNS5_IJSB_NSA_ILi8EEEEEENS5_IJSL_SG_EEEEEENS5_IJNS5_IJS1C_SH_EEESO_EEEEEEEvNS4_8identityES1I_NS1J_INS1K_ILi3ELi4ELi3EEENS4_18smem_ptr_flag_bitsILi8EEENSK_INS5_IJS1O_SH_EEENS5_IJSH_SB_EEEEEEEvS1W_EENS_8epilogue10collective6detail29Sm90TmaWarpSpecializedAdapterINS26_15DefaultEpilogueIfNS5_IJSB_llEEES2A_NS25_6thread17LinearCombinationIfLi1EffLNS2B_9ScaleType4KindE0ELNS_15FloatRoundStyleE2EfEENS1_15EpilogueDefaultEEEEEvvEEEEvNT_6ParamsE,"",@"SHT_CUDA_INFO"
	.sectionflags	@""
	.align	4


	//----- nvinfo : EIATTR_CUDA_API_VERSION
	.align		4
        /*0000*/ 	.byte	0x04, 0x37
        /*0002*/ 	.short	(.L_18 - .L_17)
.L_17:
        /*0004*/ 	.word	0x00000082


	//----- nvinfo : EIATTR_KPARAM_INFO
	.align		4
.L_18:
        /*0008*/ 	.byte	0x04, 0x17
        /*000a*/ 	.short	(.L_20 - .L_19)
.L_19:
        /*000c*/ 	.word	0x00000000
        /*0010*/ 	.short	0x0000
        /*0012*/ 	.short	0x0070
        /*0014*/ 	.byte	0x00, 0xf0, 0x01, 0x14


	//----- nvinfo : EIATTR_SPARSE_MMA_MASK
	.align		4
.L_20:
        /*0018*/ 	.byte	0x03, 0x50
        /*001a*/ 	.short	0x0001


	//----- nvinfo : EIATTR_MAXREG_COUNT
	.align		4
        /*001c*/ 	.byte	0x03, 0x1b
        /*001e*/ 	.short	0x00a8


	//----- nvinfo : EIATTR_NUM_BARRIERS
	.align		4
        /*0020*/ 	.byte	0x02, 0x4c
        /*0022*/ 	.byte	0x01
	.zero		1


	//----- nvinfo : EIATTR_MERCURY_ISA_VERSION
	.align		4
        /*0024*/ 	.byte	0x03, 0x5f
        /*0026*/ 	.short	0x0101


	//----- nvinfo : EIATTR_INT_WARP_WIDE_INSTR_OFFSETS
	.align		4
        /*0028*/ 	.byte	0x04, 0x31
        /*002a*/ 	.short	(.L_22 - .L_21)


	//   ....[0]....
.L_21:
        /*002c*/ 	.word	0x000004c0


	//   ....[1]....
        /*0030*/ 	.word	0x000004d0


	//   ....[2]....
        /*0034*/ 	.word	0x000005b0


	//----- nvinfo : EIATTR_COOP_GROUP_MASK_REGIDS
	.align		4
.L_22:
        /*0038*/ 	.byte	0x04, 0x29
        /*003a*/ 	.short	(.L_24 - .L_23)


	//   ....[0]....
.L_23:
        /*003c*/ 	.word	0xffffffff


	//   ....[1]....
        /*0040*/ 	.word	0xffffffff


	//   ....[2]....
        /*0044*/ 	.word	0xffffffff


	//   ....[3]....
        /*0048*/ 	.word	0xffffffff


	//   ....[4]....
        /*004c*/ 	.word	0xffffffff


	//----- nvinfo : EIATTR_COOP_GROUP_INSTR_OFFSETS
	.align		4
.L_24:
        /*0050*/ 	.byte	0x04, 0x28
        /*0052*/ 	.short	(.L_26 - .L_25)


	//   ....[0]....
.L_25:
        /*0054*/ 	.word	0x00000060


	//   ....[1]....
        /*0058*/ 	.word	0x00000070


	//   ....[2]....
        /*005c*/ 	.word	0x00000160


	//   ....[3]....
        /*0060*/ 	.word	0x000003a0


	//   ....[4]....
        /*0064*/ 	.word	0x000010b0


	//----- nvinfo : EIATTR_REG_RECONFIG
	.align		4
.L_26:
        /*0068*/ 	.byte	0x01, 0x54
	.zero		2


	//----- nvinfo : EIATTR_MBARRIER_INSTR_OFFSETS
	.align		4
        /*006c*/ 	.byte	0x04, 0x39
        /*006e*/ 	.short	(.L_28 - .L_27)


	//   ....[0]....
.L_27:
        /*0070*/ 	.word	0x00000280
        /*0074*/ 	.word	0x000000ff
        /*0078*/ 	.word	0x00000000
        /*007c*/ 	.short	0x0100
        /*007e*/ 	.byte	0x08
	.zero		1


	//   ....[1]....
        /*0080*/ 	.word	0x00000290
        /*0084*/ 	.word	0x000000ff
        /*0088*/ 	.word	0x00000040
        /*008c*/ 	.short	0x0100
        /*008e*/ 	.byte	0x08
	.zero		1


	//   ....[2]....
        /*0090*/ 	.word	0x000002a0
        /*0094*/ 	.word	0x000000ff
        /*0098*/ 	.word	0x00000008
        /*009c*/ 	.short	0x0100
        /*009e*/ 	.byte	0x08
	.zero		1


	//   ....[3]....
        /*00a0*/ 	.word	0x000002b0
        /*00a4*/ 	.word	0x000000ff
        /*00a8*/ 	.word	0x00000048
        /*00ac*/ 	.short	0x0100
        /*00ae*/ 	.byte	0x08
	.zero		1


	//   ....[4]....
        /*00b0*/ 	.word	0x000002c0
        /*00b4*/ 	.word	0x000000ff
        /*00b8*/ 	.word	0x00000010
        /*00bc*/ 	.short	0x0100
        /*00be*/ 	.byte	0x08
	.zero		1


	//   ....[5]....
        /*00c0*/ 	.word	0x000002d0
        /*00c4*/ 	.word	0x000000ff
        /*00c8*/ 	.word	0x00000050
        /*00cc*/ 	.short	0x0100
        /*00ce*/ 	.byte	0x08
	.zero		1


	//   ....[6]....
        /*00d0*/ 	.word	0x000002e0
        /*00d4*/ 	.word	0x000000ff
        /*00d8*/ 	.word	0x00000018
        /*00dc*/ 	.short	0x0100
        /*00de*/ 	.byte	0x08
	.zero		1


	//   ....[7]....
        /*00e0*/ 	.word	0x000002f0
        /*00e4*/ 	.word	0x000000ff
        /*00e8*/ 	.word	0x00000058
        /*00ec*/ 	.short	0x0100
        /*00ee*/ 	.byte	0x08
	.zero		1


	//   ....[8]....
        /*00f0*/ 	.word	0x00000300
        /*00f4*/ 	.word	0x000000ff
        /*00f8*/ 	.word	0x00000020
        /*00fc*/ 	.short	0x0100
        /*00fe*/ 	.byte	0x08
	.zero		1


	//   ....[9]....
        /*0100*/ 	.word	0x00000310
        /*0104*/ 	.word	0x000000ff
        /*0108*/ 	.word	0x00000060
        /*010c*/ 	.short	0x0100
        /*010e*/ 	.byte	0x08
	.zero		1


	//   ....[10]....
        /*0110*/ 	.word	0x00000320
        /*0114*/ 	.word	0x000000ff
        /*0118*/ 	.word	0x00000028
        /*011c*/ 	.short	0x0100
        /*011e*/ 	.byte	0x08
	.zero		1


	//   ....[11]....
        /*0120*/ 	.word	0x00000330
        /*0124*/ 	.word	0x000000ff
        /*0128*/ 	.word	0x00000068
        /*012c*/ 	.short	0x0100
        /*012e*/ 	.byte	0x08
	.zero		1


	//   ....[12]....
        /*0130*/ 	.word	0x00000340
        /*0134*/ 	.word	0x000000ff
        /*0138*/ 	.word	0x00000030
        /*013c*/ 	.short	0x0100
        /*013e*/ 	.byte	0x08
	.zero		1


	//   ....[13]....
        /*0140*/ 	.word	0x00000350
        /*0144*/ 	.word	0x000000ff
        /*0148*/ 	.word	0x00000070
        /*014c*/ 	.short	0x0100
        /*014e*/ 	.byte	0x08
	.zero		1


	//   ....[14]....
        /*0150*/ 	.word	0x00000360
        /*0154*/ 	.word	0x000000ff
        /*0158*/ 	.word	0x00000038
        /*015c*/ 	.short	0x0100
        /*015e*/ 	.byte	0x08
	.zero		1


	//   ....[15]....
        /*0160*/ 	.word	0x00000370
        /*0164*/ 	.word	0x000000ff
        /*0168*/ 	.word	0x00000078
        /*016c*/ 	.short	0x0100
        /*016e*/ 	.byte	0x08
	.zero		1


	//   ....[16]....
        /*0170*/ 	.word	0x00000620
        /*0174*/ 	.word	0x000000ff
        /*0178*/ 	.word	0x00000090
        /*017c*/ 	.short	0x0100
        /*017e*/ 	.byte	0x06
	.zero		1


	//   ....[17]....
        /*0180*/ 	.word	0x00000680
        /*0184*/ 	.word	0x000000ff
        /*0188*/ 	.word	0x00000098
        /*018c*/ 	.short	0x0100
        /*018e*/ 	.byte	0x06
	.zero		1


	//   ....[18]....
        /*0190*/ 	.word	0x00001830
        /*0194*/ 	.word	0x000000ff
        /*0198*/ 	.word	0x00000000
        /*019c*/ 	.short	0x010a
        /*019e*/ 	.byte	0x0c
	.zero		1


	//   ....[19]....
        /*01a0*/ 	.word	0x00001920
        /*01a4*/ 	.word	0x000000ff
        /*01a8*/ 	.word	0x00000000
        /*01ac*/ 	.short	0x010a
        /*01ae*/ 	.byte	0x0c
	.zero		1


	//   ....[20]....
        /*01b0*/ 	.word	0x00002010
        /*01b4*/ 	.word	0x000000ff
        /*01b8*/ 	.word	0x00000000
        /*01bc*/ 	.short	0x0101
        /*01be*/ 	.byte	0x07
	.zero		1


	//   ....[21]....
        /*01c0*/ 	.word	0x00008180
        /*01c4*/ 	.word	0x00000014
        /*01c8*/ 	.word	0x00000040
        /*01cc*/ 	.short	0x010a
        /*01ce*/ 	.byte	0x3f
	.zero		1


	//   ....[22]....
        /*01d0*/ 	.word	0x00008610
        /*01d4*/ 	.word	0x00000006
        /*01d8*/ 	.word	0x00000098
        /*01dc*/ 	.short	0x0101
        /*01de*/ 	.byte	0x3f
	.zero		1


	//   ....[23]....
        /*01e0*/ 	.word	0x00008d20
        /*01e4*/ 	.word	0x00000005
        /*01e8*/ 	.word	0x00000000
        /*01ec*/ 	.short	0x010a
        /*01ee*/ 	.byte	0x3f
	.zero		1


	//   ....[24]....
        /*01f0*/ 	.word	0x00008da0
        /*01f4*/ 	.word	0x00000007
        /*01f8*/ 	.word	0x00000000
        /*01fc*/ 	.short	0x010a
        /*01fe*/ 	.byte	0x3f
	.zero		1


	//   ....[25]....
        /*0200*/ 	.word	0x00008e30
        /*0204*/ 	.word	0x00000006
        /*0208*/ 	.word	0x00000000
        /*020c*/ 	.short	0x010a
        /*020e*/ 	.byte	0x3f
	.zero		1


	//   ....[26]....
        /*0210*/ 	.word	0x00008ec0
        /*0214*/ 	.word	0x00000007
        /*0218*/ 	.word	0x00000000
        /*021c*/ 	.short	0x010a
        /*021e*/ 	.byte	0x3f
	.zero		1


	//   ....[27]....
        /*0220*/ 	.word	0x00008f50
        /*0224*/ 	.word	0x00000006
        /*0228*/ 	.word	0x00000000
        /*022c*/ 	.short	0x010a
        /*022e*/ 	.byte	0x3f
	.zero		1


	//   ....[28]....
        /*0230*/ 	.word	0x00008fe0
        /*0234*/ 	.word	0x00000007
        /*0238*/ 	.word	0x00000000
        /*023c*/ 	.short	0x010a
        /*023e*/ 	.byte	0x3f
	.zero		1


	//   ....[29]....
        /*0240*/ 	.word	0x00009070
        /*0244*/ 	.word	0x00000006
        /*0248*/ 	.word	0x00000000
        /*024c*/ 	.short	0x010a
        /*024e*/ 	.byte	0x3f
	.zero		1


	//   ....[30]....
        /*0250*/ 	.word	0x00009100
        /*0254*/ 	.word	0x00000003
        /*0258*/ 	.word	0x00000000
        /*025c*/ 	.short	0x010a
        /*025e*/ 	.byte	0x3f
	.zero		1


	//   ....[31]....
        /*0260*/ 	.word	0x00009170
        /*0264*/ 	.word	0x0000000b
        /*0268*/ 	.word	0x00000000
        /*026c*/ 	.short	0x010a
        /*026e*/ 	.byte	0x3f
	.zero		1


	//   ....[32]....
        /*0270*/ 	.word	0x00009240
        /*0274*/ 	.word	0x00000014
        /*0278*/ 	.word	0x00000040
        /*027c*/ 	.short	0x010a
        /*027e*/ 	.byte	0x3f
	.zero		1


	//   ....[33]....
        /*0280*/ 	.word	0x00009320
        /*0284*/ 	.word	0x00000005
        /*0288*/ 	.word	0x00000000
        /*028c*/ 	.short	0x010a
        /*028e*/ 	.byte	0x3f
	.zero		1


	//   ....[34]....
        /*0290*/ 	.word	0x00009370
        /*0294*/ 	.word	0x00000007
        /*0298*/ 	.word	0x00000000
        /*029c*/ 	.short	0x010a
        /*029e*/ 	.byte	0x3f
	.zero		1


	//   ....[35]....
        /*02a0*/ 	.word	0x000093c0
        /*02a4*/ 	.word	0x00000006
        /*02a8*/ 	.word	0x00000000
        /*02ac*/ 	.short	0x010a
        /*02ae*/ 	.byte	0x3f
	.zero		1


	//   ....[36]....
        /*02b0*/ 	.word	0x00009410
        /*02b4*/ 	.word	0x00000007
        /*02b8*/ 	.word	0x00000000
        /*02bc*/ 	.short	0x010a
        /*02be*/ 	.byte	0x3f
	.zero		1


	//   ....[37]....
        /*02c0*/ 	.word	0x00009460
        /*02c4*/ 	.word	0x00000006
        /*02c8*/ 	.word	0x00000000
        /*02cc*/ 	.short	0x010a
        /*02ce*/ 	.byte	0x3f
	.zero		1


	//   ....[38]....
        /*02d0*/ 	.word	0x000094b0
        /*02d4*/ 	.word	0x00000007
        /*02d8*/ 	.word	0x00000000
        /*02dc*/ 	.short	0x010a
        /*02de*/ 	.byte	0x3f
	.zero		1


	//   ....[39]....
        /*02e0*/ 	.word	0x00009500
        /*02e4*/ 	.word	0x00000006
        /*02e8*/ 	.word	0x00000000
        /*02ec*/ 	.short	0x010a
        /*02ee*/ 	.byte	0x3f
	.zero		1


	//----- nvinfo : EIATTR_NUM_MBARRIERS
	.align		4
.L_28:
        /*02f0*/ 	.byte	0x03, 0x38
        /*02f2*/ 	.short	0x0012


	//----- nvinfo : EIATTR_EXIT_INSTR_OFFSETS
	.align		4
        /*02f4*/ 	.byte	0x04, 0x1c
        /*02f6*/ 	.short	(.L_30 - .L_29)


	//   ....[0]....
.L_29:
        /*02f8*/ 	.word	0x000006d0


	//   ....[1]....
        /*02fc*/ 	.word	0x00000f80


	//   ....[2]....
        /*0300*/ 	.word	0x000077d0


	//   ....[3]....
        /*0304*/ 	.word	0x00007e00


	//   ....[4]....
        /*0308*/ 	.word	0x00009150


	//----- nvinfo : EIATTR_MAX_THREADS
	.align		4
.L_30:
        /*030c*/ 	.byte	0x04, 0x05
        /*030e*/ 	.short	(.L_32 - .L_31)
.L_31:
        /*0310*/ 	.word	0x00000180
        /*0314*/ 	.word	0x00000001
        /*0318*/ 	.word	0x00000001


	//----- nvinfo : EIATTR_CRS_STACK_SIZE
	.align		4
.L_32:
        /*031c*/ 	.byte	0x04, 0x1e
        /*031e*/ 	.short	(.L_34 - .L_33)
.L_33:
        /*0320*/ 	.word	0x00000000


	//----- nvinfo : EIATTR_CBANK_PARAM_SIZE
	.align		4
.L_34:
        /*0324*/ 	.byte	0x03, 0x19
        /*0326*/ 	.short	0x0570


	//----- nvinfo : EIATTR_PARAM_CBANK
	.align		4
        /*0328*/ 	.byte	0x04, 0x0a
        /*032a*/ 	.short	(.L_36 - .L_35)
	.align		4
.L_35:
        /*032c*/ 	.word	index@(.nv.constant0._ZN7cutlass13device_kernelINS_4gemm6kernel13GemmUniversalIN4cute5tupleIJiiiiEEENS1_10collective13CollectiveMmaINS1_43MainloopSm90TmaGmmaWarpSpecializedSparseFP8ILi8ENS5_IJNS4_1CILi1EEESB_SB_EEENS1_35KernelTmaWarpSpecializedCooperativeEEENS5_IJNSA_ILi256EEENSA_ILi64EEENSA_ILi128EEEEEENS_12float_e4m3_tENS5_IJNS4_6LayoutINS5_IJiNS5_IJNSA_ILi2EEEiEEEiEEENS5_IJlNS5_IJSB_SL_EEElEEEEENSK_INS5_IJNS5_IJSG_iEEENS5_IJSH_iEEEiEEENS5_IJNS5_IJSH_NSA_ILi8192EEEEEENS5_IJSB_lEEElEEEEEEEESJ_NS5_IJlSB_lEEENS4_8TiledMMAINS4_8MMA_AtomIJNS4_4SM904GMMA6SPARSE31GMMA_64x64x64_F32E4M3E4M3_SS_TNILNS14_7ScaleInE1ELS17_1ELNS14_9SparseSelE0EEEEEENSK_INS5_IJSL_SB_SB_EEENS5_IJSB_NSA_ILi0EEES1C_EEEEENS5_IJNS4_10UnderscoreES1F_S1F_EEEEENS4_13SM90_TMA_LOADENS4_14ComposedLayoutINS4_7SwizzleILi2ELi4ELi3EEENS4_25smem_sparse_ptr_flag_bitsILi2ELi8EEENSK_INS5_IJNS5_IJSB_NSA_ILi8EEEEEENS5_IJSL_SG_EEEEEENS5_IJNS5_IJS1C_SH_EEESO_EEEEEEEvNS4_8identityES1I_NS1J_INS1K_ILi3ELi4ELi3EEENS4_18smem_ptr_flag_bitsILi8EEENSK_INS5_IJS1O_SH_EEENS5_IJSH_SB_EEEEEEEvS1W_EENS_8epilogue10collective6detail29Sm90TmaWarpSpecializedAdapterINS26_15DefaultEpilogueIfNS5_IJSB_llEEES2A_NS25_6thread17LinearCombinationIfLi1EffLNS2B_9ScaleType4KindE0ELNS_15FloatRoundStyleE2EfEENS1_15EpilogueDefaultEEEEEvvEEEEvNT_6ParamsE)
        /*0330*/ 	.short	0x0210
        /*0332*/ 	.short	0x0570


	//----- nvinfo : EIATTR_SW_WAR
	.align		4
.L_36:
        /*0334*/ 	.byte	0x04, 0x36
        /*0336*/ 	.short	(.L_38 - .L_37)
.L_37:
        /*0338*/ 	.word	0x00000008
.L_38:


//--------------------- .nv.callgraph             --------------------------
	.section	.nv.callgraph,"",@"SHT_CUDA_CALLGRAPH"
	.align	4
	.sectionentsize	8
	.align		4
        /*0000*/ 	.word	0x00000000
	.align		4
        /*0004*/ 	.word	0xffffffff
	.align		4
        /*0008*/ 	.word	0x00000000
	.align		4
        /*000c*/ 	.word	0xfffffffe
	.align		4
        /*0010*/ 	.word	0x00000000
	.align		4
        /*0014*/ 	.word	0xfffffffd
	.align		4
        /*0018*/ 	.word	0x00000000
	.align		4
        /*001c*/ 	.word	0xfffffffc


//--------------------- .nv.constant4             --------------------------
	.section	.nv.constant4,"a",@progbits
	.align	8
	.align		8
.nv.constant4:
        /*0000*/ 	.dword	_ZN39_INTERNAL_1b848de8_4_k_cu_a76f595f_31724cuda3std3__45__cpo5beginE
	.align		8
        /*0008*/ 	.dword	_ZN39_INTERNAL_1b848de8_4_k_cu_a76f595f_31724cuda3std3__45__cpo3endE
	.align		8
        /*0010*/ 	.dword	_ZN39_INTERNAL_1b848de8_4_k_cu_a76f595f_31724cuda3std3__45__cpo6cbeginE
	.align		8
        /*0018*/ 	.dword	_ZN39_INTERNAL_1b848de8_4_k_cu_a76f595f_31724cuda3std3__45__cpo4cendE
	.align		8
        /*0020*/ 	.dword	_ZN39_INTERNAL_1b848de8_4_k_cu_a76f595f_31724cuda3std3__441_GLOBAL__N__1b848de8_4_k_cu_a76f595f_31726ignoreE
	.align		8
        /*0028*/ 	.dword	_ZN39_INTERNAL_1b848de8_4_k_cu_a76f595f_31724cuda3std3__419piecewise_constructE
	.align		8
        /*0030*/ 	.dword	_ZN39_INTERNAL_1b848de8_4_k_cu_a76f595f_31724cuda3std3__48in_placeE
	.align		8
        /*0038*/ 	.dword	_ZN39_INTERNAL_1b848de8_4_k_cu_a76f595f_31724cuda3std6ranges3__45__cpo4swapE
	.align		8
        /*0040*/ 	.dword	_ZN39_INTERNAL_1b848de8_4_k_cu_a76f595f_31724cuda3std6ranges3__45__cpo9iter_moveE
	.align		8
        /*0048*/ 	.dword	_ZN39_INTERNAL_1b848de8_4_k_cu_a76f595f_31724cute7productE
	.align		8
        /*0050*/ 	.dword	_ZN39_INTERNAL_1b848de8_4_k_cu_a76f595f_31724cute1_E


//--------------------- .text._ZN7cutlass13device_kernelINS_4gemm6kernel13GemmUniversalIN4cute5tupleIJiiiiEEENS1_10collective13CollectiveMmaINS1_43MainloopSm90TmaGmmaWarpSpecializedSparseFP8ILi8ENS5_IJNS4_1CILi1EEESB_SB_EEENS1_35KernelTmaWarpSpecializedCooperativeEEENS5_IJNSA_ILi256EEENSA_ILi64EEENSA_ILi128EEEEEENS_12float_e4m3_tENS5_IJNS4_6LayoutINS5_IJiNS5_IJNSA_ILi2EEEiEEEiEEENS5_IJlNS5_IJSB_SL_EEElEEEEENSK_INS5_IJNS5_IJSG_iEEENS5_IJSH_iEEEiEEENS5_IJNS5_IJSH_NSA_ILi8192EEEEEENS5_IJSB_lEEElEEEEEEEESJ_NS5_IJlSB_lEEENS4_8TiledMMAINS4_8MMA_AtomIJNS4_4SM904GMMA6SPARSE31GMMA_64x64x64_F32E4M3E4M3_SS_TNILNS14_7ScaleInE1ELS17_1ELNS14_9SparseSelE0EEEEEENSK_INS5_IJSL_SB_SB_EEENS5_IJSB_NSA_ILi0EEES1C_EEEEENS5_IJNS4_10UnderscoreES1F_S1F_EEEEENS4_13SM90_TMA_LOADENS4_14ComposedLayoutINS4_7SwizzleILi2ELi4ELi3EEENS4_25smem_sparse_ptr_flag_bitsILi2ELi8EEENSK_INS5_IJNS5_IJSB_NSA_ILi8EEEEEENS5_IJSL_SG_EEEEEENS5_IJNS5_IJS1C_SH_EEESO_EEEEEEEvNS4_8identityES1I_NS1J_INS1K_ILi3ELi4ELi3EEENS4_18smem_ptr_flag_bitsILi8EEENSK_INS5_IJS1O_SH_EEENS5_IJSH_SB_EEEEEEEvS1W_EENS_8epilogue10collective6detail29Sm90TmaWarpSpecializedAdapterINS26_15DefaultEpilogueIfNS5_IJSB_llEEES2A_NS25_6thread17LinearCombinationIfLi1EffLNS2B_9ScaleType4KindE0ELNS_15FloatRoundStyleE2EfEENS1_15EpilogueDefaultEEEEEvvEEEEvNT_6ParamsE --------------------------
	.section	.text._ZN7cutlass13device_kernelINS_4gemm6kernel13GemmUniversalIN4cute5tupleIJiiiiEEENS1_10collective13CollectiveMmaINS1_43MainloopSm90TmaGmmaWarpSpecializedSparseFP8ILi8ENS5_IJNS4_1CILi1EEESB_SB_EEENS1_35KernelTmaWarpSpecializedCooperativeEEENS5_IJNSA_ILi256EEENSA_ILi64EEENSA_ILi128EEEEEENS_12float_e4m3_tENS5_IJNS4_6LayoutINS5_IJiNS5_IJNSA_ILi2EEEiEEEiEEENS5_IJlNS5_IJSB_SL_EEElEEEEENSK_INS5_IJNS5_IJSG_iEEENS5_IJSH_iEEEiEEENS5_IJNS5_IJSH_NSA_ILi8192EEEEEENS5_IJSB_lEEElEEEEEEEESJ_NS5_IJlSB_lEEENS4_8TiledMMAINS4_8MMA_AtomIJNS4_4SM904GMMA6SPARSE31GMMA_64x64x64_F32E4M3E4M3_SS_TNILNS14_7ScaleInE1ELS17_1ELNS14_9SparseSelE0EEEEEENSK_INS5_IJSL_SB_SB_EEENS5_IJSB_NSA_ILi0EEES1C_EEEEENS5_IJNS4_10UnderscoreES1F_S1F_EEEEENS4_13SM90_TMA_LOADENS4_14ComposedLayoutINS4_7SwizzleILi2ELi4ELi3EEENS4_25smem_sparse_ptr_flag_bitsILi2ELi8EEENSK_INS5_IJNS5_IJSB_NSA_ILi8EEEEEENS5_IJSL_SG_EEEEEENS5_IJNS5_IJS1C_SH_EEESO_EEEEEEEvNS4_8identityES1I_NS1J_INS1K_ILi3ELi4ELi3EEENS4_18smem_ptr_flag_bitsILi8EEENSK_INS5_IJS1O_SH_EEENS5_IJSH_SB_EEEEEEEvS1W_EENS_8epilogue10collective6detail29Sm90TmaWarpSpecializedAdapterINS26_15DefaultEpilogueIfNS5_IJSB_llEEES2A_NS25_6thread17LinearCombinationIfLi1EffLNS2B_9ScaleType4KindE0ELNS_15FloatRoundStyleE2EfEENS1_15EpilogueDefaultEEEEEvvEEEEvNT_6ParamsE,"ax",@progbits
	.align	128
.text._ZN7cutlass13device_kernelINS_4gemm6kernel13GemmUniversalIN4cute5tupleIJiiiiEEENS1_10collective13CollectiveMmaINS1_43MainloopSm90TmaGmmaWarpSpecializedSparseFP8ILi8ENS5_IJNS4_1CILi1EEESB_SB_EEENS1_35KernelTmaWarpSpecializedCooperativeEEENS5_IJNSA_ILi256EEENSA_ILi64EEENSA_ILi128EEEEEENS_12float_e4m3_tENS5_IJNS4_6LayoutINS5_IJiNS5_IJNSA_ILi2EEEiEEEiEEENS5_IJlNS5_IJSB_SL_EEElEEEEENSK_INS5_IJNS5_IJSG_iEEENS5_IJSH_iEEEiEEENS5_IJNS5_IJSH_NSA_ILi8192EEEEEENS5_IJSB_lEEElEEEEEEEESJ_NS5_IJlSB_lEEENS4_8TiledMMAINS4_8MMA_AtomIJNS4_4SM904GMMA6SPARSE31GMMA_64x64x64_F32E4M3E4M3_SS_TNILNS14_7ScaleInE1ELS17_1ELNS14_9SparseSelE0EEEEEENSK_INS5_IJSL_SB_SB_EEENS5_IJSB_NSA_ILi0EEES1C_EEEEENS5_IJNS4_10UnderscoreES1F_S1F_EEEEENS4_13SM90_TMA_LOADENS4_14ComposedLayoutINS4_7SwizzleILi2ELi4ELi3EEENS4_25smem_sparse_ptr_flag_bitsILi2ELi8EEENSK_INS5_IJNS5_IJSB_NSA_ILi8EEEEEENS5_IJSL_SG_EEEEEENS5_IJNS5_IJS1C_SH_EEESO_EEEEEEEvNS4_8identityES1I_NS1J_INS1K_ILi3ELi4ELi3EEENS4_18smem_ptr_flag_bitsILi8EEENSK_INS5_IJS1O_SH_EEENS5_IJSH_SB_EEEEEEEvS1W_EENS_8epilogue10collective6detail29Sm90TmaWarpSpecializedAdapterINS26_15DefaultEpilogueIfNS5_IJSB_llEEES2A_NS25_6thread17LinearCombinationIfLi1EffLNS2B_9ScaleType4KindE0ELNS_15FloatRoundStyleE2EfEENS1_15EpilogueDefaultEEEEEvvEEEEvNT_6ParamsE:
        .type           _ZN7cutlass13device_kernelINS_4gemm6kernel13GemmUniversalIN4cute5tupleIJiiiiEEENS1_10collective13CollectiveMmaINS1_43MainloopSm90TmaGmmaWarpSpecializedSparseFP8ILi8ENS5_IJNS4_1CILi1EEESB_SB_EEENS1_35KernelTmaWarpSpecializedCooperativeEEENS5_IJNSA_ILi256EEENSA_ILi64EEENSA_ILi128EEEEEENS_12float_e4m3_tENS5_IJNS4_6LayoutINS5_IJiNS5_IJNSA_ILi2EEEiEEEiEEENS5_IJlNS5_IJSB_SL_EEElEEEEENSK_INS5_IJNS5_IJSG_iEEENS5_IJSH_iEEEiEEENS5_IJNS5_IJSH_NSA_ILi8192EEEEEENS5_IJSB_lEEElEEEEEEEESJ_NS5_IJlSB_lEEENS4_8TiledMMAINS4_8MMA_AtomIJNS4_4SM904GMMA6SPARSE31GMMA_64x64x64_F32E4M3E4M3_SS_TNILNS14_7ScaleInE1ELS17_1ELNS14_9SparseSelE0EEEEEENSK_INS5_IJSL_SB_SB_EEENS5_IJSB_NSA_ILi0EEES1C_EEEEENS5_IJNS4_10UnderscoreES1F_S1F_EEEEENS4_13SM90_TMA_LOADENS4_14ComposedLayoutINS4_7SwizzleILi2ELi4ELi3EEENS4_25smem_sparse_ptr_flag_bitsILi2ELi8EEENSK_INS5_IJNS5_IJSB_NSA_ILi8EEEEEENS5_IJSL_SG_EEEEEENS5_IJNS5_IJS1C_SH_EEESO_EEEEEEEvNS4_8identityES1I_NS1J_INS1K_ILi3ELi4ELi3EEENS4_18smem_ptr_flag_bitsILi8EEENSK_INS5_IJS1O_SH_EEENS5_IJSH_SB_EEEEEEEvS1W_EENS_8epilogue10collective6detail29Sm90TmaWarpSpecializedAdapterINS26_15DefaultEpilogueIfNS5_IJSB_llEEES2A_NS25_6thread17LinearCombinationIfLi1EffLNS2B_9ScaleType4KindE0ELNS_15FloatRoundStyleE2EfEENS1_15EpilogueDefaultEEEEEvvEEEEvNT_6ParamsE,@function
        .size           _ZN7cutlass13device_kernelINS_4gemm6kernel13GemmUniversalIN4cute5tupleIJiiiiEEENS1_10collective13CollectiveMmaINS1_43MainloopSm90TmaGmmaWarpSpecializedSparseFP8ILi8ENS5_IJNS4_1CILi1EEESB_SB_EEENS1_35KernelTmaWarpSpecializedCooperativeEEENS5_IJNSA_ILi256EEENSA_ILi64EEENSA_ILi128EEEEEENS_12float_e4m3_tENS5_IJNS4_6LayoutINS5_IJiNS5_IJNSA_ILi2EEEiEEEiEEENS5_IJlNS5_IJSB_SL_EEElEEEEENSK_INS5_IJNS5_IJSG_iEEENS5_IJSH_iEEEiEEENS5_IJNS5_IJSH_NSA_ILi8192EEEEEENS5_IJSB_lEEElEEEEEEEESJ_NS5_IJlSB_lEEENS4_8TiledMMAINS4_8MMA_AtomIJNS4_4SM904GMMA6SPARSE31GMMA_64x64x64_F32E4M3E4M3_SS_TNILNS14_7ScaleInE1ELS17_1ELNS14_9SparseSelE0EEEEEENSK_INS5_IJSL_SB_SB_EEENS5_IJSB_NSA_ILi0EEES1C_EEEEENS5_IJNS4_10UnderscoreES1F_S1F_EEEEENS4_13SM90_TMA_LOADENS4_14ComposedLayoutINS4_7SwizzleILi2ELi4ELi3EEENS4_25smem_sparse_ptr_flag_bitsILi2ELi8EEENSK_INS5_IJNS5_IJSB_NSA_ILi8EEEEEENS5_IJSL_SG_EEEEEENS5_IJNS5_IJS1C_SH_EEESO_EEEEEEEvNS4_8identityES1I_NS1J_INS1K_ILi3ELi4ELi3EEENS4_18smem_ptr_flag_bitsILi8EEENSK_INS5_IJS1O_SH_EEENS5_IJSH_SB_EEEEEEEvS1W_EENS_8epilogue10collective6detail29Sm90TmaWarpSpecializedAdapterINS26_15DefaultEpilogueIfNS5_IJSB_llEEES2A_NS25_6thread17LinearCombinationIfLi1EffLNS2B_9ScaleType4KindE0ELNS_15FloatRoundStyleE2EfEENS1_15EpilogueDefaultEEEEEvvEEEEvNT_6ParamsE,(.L_x_196 - _ZN7cutlass13device_kernelINS_4gemm6kernel13GemmUniversalIN4cute5tupleIJiiiiEEENS1_10collective13CollectiveMmaINS1_43MainloopSm90TmaGmmaWarpSpecializedSparseFP8ILi8ENS5_IJNS4_1CILi1EEESB_SB_EEENS1_35KernelTmaWarpSpecializedCooperativeEEENS5_IJNSA_ILi256EEENSA_ILi64EEENSA_ILi128EEEEEENS_12float_e4m3_tENS5_IJNS4_6LayoutINS5_IJiNS5_IJNSA_ILi2EEEiEEEiEEENS5_IJlNS5_IJSB_SL_EEElEEEEENSK_INS5_IJNS5_IJSG_iEEENS5_IJSH_iEEEiEEENS5_IJNS5_IJSH_NSA_ILi8192EEEEEENS5_IJSB_lEEElEEEEEEEESJ_NS5_IJlSB_lEEENS4_8TiledMMAINS4_8MMA_AtomIJNS4_4SM904GMMA6SPARSE31GMMA_64x64x64_F32E4M3E4M3_SS_TNILNS14_7ScaleInE1ELS17_1ELNS14_9SparseSelE0EEEEEENSK_INS5_IJSL_SB_SB_EEENS5_IJSB_NSA_ILi0EEES1C_EEEEENS5_IJNS4_10UnderscoreES1F_S1F_EEEEENS4_13SM90_TMA_LOADENS4_14ComposedLayoutINS4_7SwizzleILi2ELi4ELi3EEENS4_25smem_sparse_ptr_flag_bitsILi2ELi8EEENSK_INS5_IJNS5_IJSB_NSA_ILi8EEEEEENS5_IJSL_SG_EEEEEENS5_IJNS5_IJS1C_SH_EEESO_EEEEEEEvNS4_8identityES1I_NS1J_INS1K_ILi3ELi4ELi3EEENS4_18smem_ptr_flag_bitsILi8EEENSK_INS5_IJS1O_SH_EEENS5_IJSH_SB_EEEEEEEvS1W_EENS_8epilogue10collective6detail29Sm90TmaWarpSpecializedAdapterINS26_15DefaultEpilogueIfNS5_IJSB_llEEES2A_NS25_6thread17LinearCombinationIfLi1EffLNS2B_9ScaleType4KindE0ELNS_15FloatRoundStyleE2EfEENS1_15EpilogueDefaultEEEEEvvEEEEvNT_6ParamsE)
        .other          _ZN7cutlass13device_kernelINS_4gemm6kernel13GemmUniversalIN4cute5tupleIJiiiiEEENS1_10collective13CollectiveMmaINS1_43MainloopSm90TmaGmmaWarpSpecializedSparseFP8ILi8ENS5_IJNS4_1CILi1EEESB_SB_EEENS1_35KernelTmaWarpSpecializedCooperativeEEENS5_IJNSA_ILi256EEENSA_ILi64EEENSA_ILi128EEEEEENS_12float_e4m3_tENS5_IJNS4_6LayoutINS5_IJiNS5_IJNSA_ILi2EEEiEEEiEEENS5_IJlNS5_IJSB_SL_EEElEEEEENSK_INS5_IJNS5_IJSG_iEEENS5_IJSH_iEEEiEEENS5_IJNS5_IJSH_NSA_ILi8192EEEEEENS5_IJSB_lEEElEEEEEEEESJ_NS5_IJlSB_lEEENS4_8TiledMMAINS4_8MMA_AtomIJNS4_4SM904GMMA6SPARSE31GMMA_64x64x64_F32E4M3E4M3_SS_TNILNS14_7ScaleInE1ELS17_1ELNS14_9SparseSelE0EEEEEENSK_INS5_IJSL_SB_SB_EEENS5_IJSB_NSA_ILi0EEES1C_EEEEENS5_IJNS4_10UnderscoreES1F_S1F_EEEEENS4_13SM90_TMA_LOADENS4_14ComposedLayoutINS4_7SwizzleILi2ELi4ELi3EEENS4_25smem_sparse_ptr_flag_bitsILi2ELi8EEENSK_INS5_IJNS5_IJSB_NSA_ILi8EEEEEENS5_IJSL_SG_EEEEEENS5_IJNS5_IJS1C_SH_EEESO_EEEEEEEvNS4_8identityES1I_NS1J_INS1K_ILi3ELi4ELi3EEENS4_18smem_ptr_flag_bitsILi8EEENSK_INS5_IJS1O_SH_EEENS5_IJSH_SB_EEEEEEEvS1W_EENS_8epilogue10collective6detail29Sm90TmaWarpSpecializedAdapterINS26_15DefaultEpilogueIfNS5_IJSB_llEEES2A_NS25_6thread17LinearCombinationIfLi1EffLNS2B_9ScaleType4KindE0ELNS_15FloatRoundStyleE2EfEENS1_15EpilogueDefaultEEEEEvvEEEEvNT_6ParamsE,@"STO_CUDA_ENTRY STV_DEFAULT"
_ZN7cutlass13device_kernelINS_4gemm6kernel13GemmUniversalIN4cute5tupleIJiiiiEEENS1_10collective13CollectiveMmaINS1_43MainloopSm90TmaGmmaWarpSpecializedSparseFP8ILi8ENS5_IJNS4_1CILi1EEESB_SB_EEENS1_35KernelTmaWarpSpecializedCooperativeEEENS5_IJNSA_ILi256EEENSA_ILi64EEENSA_ILi128EEEEEENS_12float_e4m3_tENS5_IJNS4_6LayoutINS5_IJiNS5_IJNSA_ILi2EEEiEEEiEEENS5_IJlNS5_IJSB_SL_EEElEEEEENSK_INS5_IJNS5_IJSG_iEEENS5_IJSH_iEEEiEEENS5_IJNS5_IJSH_NSA_ILi8192EEEEEENS5_IJSB_lEEElEEEEEEEESJ_NS5_IJlSB_lEEENS4_8TiledMMAINS4_8MMA_AtomIJNS4_4SM904GMMA6SPARSE31GMMA_64x64x64_F32E4M3E4M3_SS_TNILNS14_7ScaleInE1ELS17_1ELNS14_9SparseSelE0EEEEEENSK_INS5_IJSL_SB_SB_EEENS5_IJSB_NSA_ILi0EEES1C_EEEEENS5_IJNS4_10UnderscoreES1F_S1F_EEEEENS4_13SM90_TMA_LOADENS4_14ComposedLayoutINS4_7SwizzleILi2ELi4ELi3EEENS4_25smem_sparse_ptr_flag_bitsILi2ELi8EEENSK_INS5_IJNS5_IJSB_NSA_ILi8EEEEEENS5_IJSL_SG_EEEEEENS5_IJNS5_IJS1C_SH_EEESO_EEEEEEEvNS4_8identityES1I_NS1J_INS1K_ILi3ELi4ELi3EEENS4_18smem_ptr_flag_bitsILi8EEENSK_INS5_IJS1O_SH_EEENS5_IJSH_SB_EEEEEEEvS1W_EENS_8epilogue10collective6detail29Sm90TmaWarpSpecializedAdapterINS26_15DefaultEpilogueIfNS5_IJSB_llEEES2A_NS25_6thread17LinearCombinationIfLi1EffLNS2B_9ScaleType4KindE0ELNS_15FloatRoundStyleE2EfEENS1_15EpilogueDefaultEEEEEvvEEEEvNT_6ParamsE:
[----:B------:R-:W-:Y:S01]  /*0000*/  LDC R1, c[0x0][0x28] ;  /* 0x00000a00ff017b82 */ /* 0x000fe20000000800 */
[----:B------:R-:W0:Y:S01]  /*0010*/  S2R R4, SR_TID.X ;  /* 0x0000000000047919 */ /* 0x000e220000002100 */
[----:B------:R-:W-:Y:S01]  /*0020*/  ELECT P0, URZ, PT ;  /* 0x00000000003f782f */ /* 0x000fe20003800000 */
[----:B------:R-:W-:Y:S01]  /*0030*/  BSSY B0, `(.L_x_0) ;  /* 0x0000012000007945 */ /* 0x000fe20003800000 */
[--C-:B0-----:R-:W-:Y:S02]  /*0040*/  SHF.R.U32.HI R2, RZ, 0x5, R4.reuse ;  /* 0x00000005ff027819 */ /* 0x101fe40000011604 */
[----:B------:R-:W-:-:S03]  /*0050*/  SHF.R.U32.HI R7, RZ, 0x7, R4 ;  /* 0x00000007ff077819 */ /* 0x000fc60000011604 */
[----:B------:R-:W0:Y:S04]  /*0060*/  SHFL.IDX PT, R6, R2, RZ, 0x1f ;  /* 0x00001fff02067589 */ /* 0x000e2800000e0000 */
[----:B------:R1:W2:Y:S01]  /*0070*/  SHFL.IDX PT, R5, R7, RZ, 0x1f ;  /* 0x00001fff07057589 */ /* 0x0002a200000e0000 */
[----:B0-----:R-:W-:-:S13]  /*0080*/  ISETP.NE.OR P0, PT, R6, RZ, !P0 ;  /* 0x000000ff0600720c */ /* 0x001fda0004705670 */
[----:B-12---:R-:W-:Y:S05]  /*0090*/  @P0 BRA `(.L_x_1) ;  /* 0x00000000002c0947 */ /* 0x006fea0003800000 */
[----:B------:R-:W-:Y:S02]  /*00a0*/  ULDC.64 UR4, c[0x0][0x198] ;  /* 0x0000660000047ab9 */ /* 0x000fe40000000a00 */
[----:B------:R-:W-:Y:S02]  /*00b0*/  UIADD3 UR6, UP0, UR4, 0xf0, URZ ;  /* 0x000000f004067890 */ /* 0x000fe4000ff1e03f */
[----:B------:R-:W-:Y:S02]  /*00c0*/  UIADD3 UR8, UP1, UR4, 0x1f0, URZ ;  /* 0x000001f004087890 */ /* 0x000fe4000ff3e03f */
[----:B------:R-:W-:Y:S02]  /*00d0*/  UIADD3 UR4, UP2, UR4, 0x2f0, URZ ;  /* 0x000002f004047890 */ /* 0x000fe4000ff5e03f */
[----:B------:R-:W-:Y:S02]  /*00e0*/  UIADD3.X UR7, URZ, UR5, URZ, UP0, !UPT ;  /* 0x000000053f077290 */ /* 0x000fe400087fe43f */
[----:B------:R-:W-:-:S02]  /*00f0*/  UIADD3.X UR9, URZ, UR5, URZ, UP1, !UPT ;  /* 0x000000053f097290 */ /* 0x000fc40008ffe43f */
[----:B------:R-:W-:-:S05]  /*0100*/  UIADD3.X UR5, URZ, UR5, URZ, UP2, !UPT ;  /* 0x000000053f057290 */ /* 0x000fca00097fe43f */
[----:B------:R0:W-:Y:S02]  /*0110*/  UTMACCTL.PF [UR6] ;  /* 0x00000000060079b9 */ /* 0x0001e40008040000 */
[----:B------:R0:W-:Y:S02]  /*0120*/  UTMACCTL.PF [UR8] ;  /* 0x00000000080079b9 */ /* 0x0001e40008040000 */
[----:B------:R0:W-:Y:S02]  /*0130*/  UTMACCTL.PF [UR4] ;  /* 0x00000000040079b9 */ /* 0x0001e40008040000 */
[----:B0-----:R-:W-:Y:S01]  /*0140*/  NOP ;  /* 0x0000000000007918 */ /* 0x001fe20000000000 */
.L_x_1:
[----:B------:R-:W-:Y:S05]  /*0150*/  BSYNC B0 ;  /* 0x0000000000007941 */ /* 0x000fea0003800000 */
.L_x_0:
[----:B------:R-:W0:Y:S02]  /*0160*/  SHFL.IDX PT, R0, R2, RZ, 0x1f ;  /* 0x00001fff02007589 */ /* 0x000e2400000e0000 */
[----:B0-----:R-:W-:-:S13]  /*0170*/  ISETP.NE.AND P0, PT, R0, RZ, PT ;  /* 0x000000ff0000720c */ /* 0x001fda0003f05270 */
[----:B------:R-:W-:Y:S05]  /*0180*/  @P0 BRA `(.L_x_2) ;  /* 0x0000000000840947 */ /* 0x000fea0003800000 */
[----:B------:R-:W-:Y:S01]  /*0190*/  ELECT P0, URZ, PT ;  /* 0x00000000003f782f */ /* 0x000fe20003800000 */
[----:B------:R-:W-:-:S12]  /*01a0*/  BSSY B0, `(.L_x_2) ;  /* 0x000001f000007945 */ /* 0x000fd80003800000 */
[----:B------:R-:W-:Y:S05]  /*01b0*/  @!P0 BRA `(.L_x_3) ;  /* 0x0000000000748947 */ /* 0x000fea0003800000 */
[----:B------:R-:W0:Y:S01]  /*01c0*/  S2UR UR8, SR_CgaCtaId ;  /* 0x00000000000879c3 */ /* 0x000e220000008800 */
[----:B------:R-:W-:Y:S01]  /*01d0*/  UMOV UR4, 0x400 ;  /* 0x0000040000047882 */ /* 0x000fe20000000000 */
[----:B------:R-:W-:Y:S01]  /*01e0*/  UMOV UR5, 0x1 ;  /* 0x0000000100057882 */ /* 0x000fe20000000000 */
[----:B------:R-:W-:Y:S02]  /*01f0*/  UMOV UR6, 0x100 ;  /* 0x0000010000067882 */ /* 0x000fe40000000000 */
[----:B------:R-:W-:-:S04]  /*0200*/  UIADD3 UR6, -UR6, 0x100000, URZ ;  /* 0x0010000006067890 */ /* 0x000fc8000fffe13f */
[----:B------:R-:W-:Y:S02]  /*0210*/  USHF.L.U32 UR7, UR6, 0xb, URZ ;  /* 0x0000000b06077899 */ /* 0x000fe4000800063f */
[----:B------:R-:W-:Y:S02]  /*0220*/  USHF.L.U32 UR6, UR6, 0x1, URZ ;  /* 0x0000000106067899 */ /* 0x000fe4000800063f */
[----:B0-----:R-:W-:Y:S02]  /*0230*/  ULEA UR8, UR8, UR4, 0x18 ;  /* 0x0000000408087291 */ /* 0x001fe4000f8ec03f */
[----:B------:R-:W-:-:S04]  /*0240*/  UIADD3 UR4, -UR5, 0x100000, URZ ;  /* 0x0010000005047890 */ /* 0x000fc8000fffe13f */
[----:B------:R-:W-:Y:S02]  /*0250*/  USHF.L.U32 UR5, UR4, 0xb, URZ ;  /* 0x0000000b04057899 */ /* 0x000fe4000800063f */
[----:B------:R-:W-:Y:S01]  /*0260*/  USHF.L.U32 UR4, UR4, 0x1, URZ ;  /* 0x0000000104047899 */ /* 0x000fe2000800063f */
[----:B------:R-:W0:Y:S11]  /*0270*/  FENCE.VIEW.ASYNC.S ;  /* 0x00000000000073c6 */ /* 0x000e360000000000 */
[----:B0-----:R0:W1:Y:S01]  /*0280*/  SYNCS.EXCH.64 URZ, [UR8], UR4 ;  /* 0x00000004083f75b2 */ /* 0x0010620008000100 */
[----:B------:R0:W2:Y:S01]  /*0290*/  SYNCS.EXCH.64 URZ, [UR8+0x40], UR6 ;  /* 0x00004006083f75b2 */ /* 0x0000a20008000100 */
[----:B------:R0:W3:Y:S01]  /*02a0*/  SYNCS.EXCH.64 URZ, [UR8+0x8], UR4 ;  /* 0x00000804083f75b2 */ /* 0x0000e20008000100 */
[----:B------:R0:W4:Y:S01]  /*02b0*/  SYNCS.EXCH.64 URZ, [UR8+0x48], UR6 ;  /* 0x00004806083f75b2 */ /* 0x0001220008000100 */
[----:B------:R0:W0:Y:S01]  /*02c0*/  SYNCS.EXCH.64 URZ, [UR8+0x10], UR4 ;  /* 0x00001004083f75b2 */ /* 0x0000220008000100 */
        /* <DEDUP_REMOVED lines=11> */
[----:B------:R-:W-:Y:S01]  /*0380*/  NOP ;  /* 0x0000000000007918 */ /* 0x000fe20000000000 */
.L_x_3:
[----:B0-----:R-:W-:Y:S05]  /*0390*/  BSYNC B0 ;  /* 0x0000000000007941 */ /* 0x001fea0003800000 */
.L_x_2:
[----:B------:R-:W0:Y:S01]  /*03a0*/  SHFL.IDX PT, R2, R2, RZ, 0x1f ;  /* 0x00001fff02027589 */ /* 0x000e2200000e0000 */
[----:B------:R-:W5:Y:S01]  /*03b0*/  LDC R0, c[0x0][0x75c] ;  /* 0x0001d700ff007b82 */ /* 0x000f620000000800 */
[----:B------:R-:W-:Y:S02]  /*03c0*/  ELECT P0, URZ, PT ;  /* 0x00000000003f782f */ /* 0x000fe40003800000 */
[----:B------:R-:W-:Y:S01]  /*03d0*/  SHF.R.S32.HI R3, RZ, 0x1f, R6 ;  /* 0x0000001fff037819 */ /* 0x000fe20000011406 */
[----:B------:R-:W1:Y:S01]  /*03e0*/  S2R R9, SR_CTAID.Y ;  /* 0x0000000000097919 */ /* 0x000e620000002600 */
[----:B------:R-:W-:Y:S01]  /*03f0*/  UMOV UR4, 0x20 ;  /* 0x0000002000047882 */ /* 0x000fe20000000000 */
[C---:B------:R-:W-:Y:S01]  /*0400*/  ISETP.NE.AND P2, PT, R5.reuse, RZ, PT ;  /* 0x000000ff0500720c */ /* 0x040fe20003f45270 */
[----:B------:R-:W-:Y:S01]  /*0410*/  VIADD R8, R5, 0xffffffff ;  /* 0xffffffff05087836 */ /* 0x000fe20000000000 */
[----:B------:R-:W2:Y:S01]  /*0420*/  S2R R10, SR_CTAID.X ;  /* 0x00000000000a7919 */ /* 0x000ea20000002500 */
[----:B------:R-:W-:Y:S01]  /*0430*/  LEA.HI R3, R3, R6, RZ, 0x2 ;  /* 0x0000000603037211 */ /* 0x000fe200078f10ff */
[----:B------:R-:W-:Y:S01]  /*0440*/  NOP ;  /* 0x0000000000007918 */ /* 0x000fe20000000000 */
[----:B------:R-:W-:Y:S01]  /*0450*/  NOP ;  /* 0x0000000000007918 */ /* 0x000fe20000000000 */
[----:B------:R-:W-:-:S02]  /*0460*/  LOP3.LUT R92, R92, 0xfffff7ff, RZ, 0xc0, !PT ;  /* 0xfffff7ff5c5c7812 */ /* 0x000fc400078ec0ff */
[----:B------:R-:W-:Y:S02]  /*0470*/  LOP3.LUT R3, R3, 0xfffffffc, RZ, 0xc0, !PT ;  /* 0xfffffffc03037812 */ /* 0x000fe400078ec0ff */
[----:B------:R-:W-:-:S03]  /*0480*/  ISETP.GE.U32.AND P1, PT, R8, 0x2, PT ;  /* 0x000000020800780c */ /* 0x000fc60003f26070 */
[----:B------:R-:W-:Y:S01]  /*0490*/  IMAD.IADD R6, R6, 0x1, -R3 ;  /* 0x0000000106067824 */ /* 0x000fe200078e0a03 */
[----:B0-----:R-:W-:Y:S02]  /*04a0*/  ISETP.NE.OR P0, PT, R2, RZ, !P0 ;  /* 0x000000ff0200720c */ /* 0x001fe40004705670 */
[----:B-----5:R-:W-:-:S11]  /*04b0*/  ISETP.NE.AND P3, PT, R0, 0x1, PT ;  /* 0x000000010000780c */ /* 0x020fd60003f65270 */
[----:B------:R-:W-:Y:S01]  /*04c0*/  VOTEU.ALL UP0, P0 ;  /* 0x00000000003f7886 */ /* 0x000fe20000000000 */
[----:B------:R-:W-:Y:S01]  /*04d0*/  VOTEU.ALL UP1, P0 ;  /* 0x00000000003f7886 */ /* 0x000fe20000020000 */
[----:B------:R-:W2:Y:S01]  /*04e0*/  @P3 LDC R11, c[0x0][0x10] ;  /* 0x00000400ff0b3b82 */ /* 0x000ea20000000800 */
[----:B-1----:R-:W-:Y:S01]  /*04f0*/  @P3 IMAD.MOV.U32 R2, RZ, RZ, R9 ;  /* 0x000000ffff023224 */ /* 0x002fe200078e0009 */
[----:B------:R-:W-:Y:S01]  /*0500*/  @P3 LOP3.LUT R92, R92, 0x800, RZ, 0xfc, !PT ;  /* 0x000008005c5c3812 */ /* 0x000fe200078efcff */
[----:B------:R-:W-:Y:S01]  /*0510*/  @!UP0 UMOV UR6, 0x400 ;  /* 0x0000040000068882 */ /* 0x000fe20000000000 */
[----:B------:R-:W-:-:S04]  /*0520*/  @!UP0 UIADD3 UR4, -UR4, 0x100000, URZ ;  /* 0x0010000004048890 */ /* 0x000fc8000fffe13f */
[----:B------:R-:W-:Y:S02]  /*0530*/  @!UP0 USHF.L.U32 UR5, UR4, 0xb, URZ ;  /* 0x0000000b04058899 */ /* 0x000fe4000800063f */
[----:B------:R-:W-:Y:S01]  /*0540*/  @!UP0 USHF.L.U32 UR4, UR4, 0x1, URZ ;  /* 0x0000000104048899 */ /* 0x000fe2000800063f */
[----:B------:R-:W-:Y:S01]  /*0550*/  @P3 IMAD.MOV.U32 R3, RZ, RZ, RZ ;  /* 0x000000ffff033224 */ /* 0x000fe200078e00ff */
[----:B------:R-:W0:Y:S08]  /*0560*/  @!UP0 S2UR UR7, SR_CgaCtaId ;  /* 0x00000000000789c3 */ /* 0x000e300000008800 */
[----:B------:R-:W1:Y:S01]  /*0570*/  @!P3 LDC R12, c[0x0][0xc] ;  /* 0x00000300ff0cbb82 */ /* 0x000e620000000800 */
[----:B--2---:R-:W-:-:S04]  /*0580*/  @P3 IMAD.WIDE.U32 R2, R10, R11, R2 ;  /* 0x0000000b0a023225 */ /* 0x004fc800078e0002 */
[----:B------:R-:W-:Y:S01]  /*0590*/  IMAD.MOV.U32 R11, RZ, RZ, RZ ;  /* 0x000000ffff0b7224 */ /* 0x000fe200078e00ff */
[----:B0-----:R-:W-:Y:S01]  /*05a0*/  @!UP0 ULEA UR6, UR7, UR6, 0x18 ;  /* 0x0000000607068291 */ /* 0x001fe2000f8ec03f */
[----:B------:R-:W-:Y:S01]  /*05b0*/  VOTEU.ALL UP0, P0 ;  /* 0x00000000003f7886 */ /* 0x000fe20000000000 */
[----:B------:R-:W-:-:S04]  /*05c0*/  ISETP.NE.AND P0, PT, R6, 0x3, PT ;  /* 0x000000030600780c */ /* 0x000fc80003f05270 */
[----:B------:R-:W-:Y:S01]  /*05d0*/  ISETP.EQ.OR P0, PT, R6, RZ, !P0 ;  /* 0x000000ff0600720c */ /* 0x000fe20004702670 */
[----:B-1----:R-:W-:-:S03]  /*05e0*/  @!P3 IMAD.WIDE.U32 R12, R12, R9, R10 ;  /* 0x000000090c0cb225 */ /* 0x002fc600078e000a */
[----:B------:R-:W-:Y:S01]  /*05f0*/  ISETP.EQ.AND P0, PT, R5, RZ, P0 ;  /* 0x000000ff0500720c */ /* 0x000fe20000702270 */
[----:B------:R-:W-:Y:S01]  /*0600*/  @P3 IMAD.MOV.U32 R5, RZ, RZ, RZ ;  /* 0x000000ffff053224 */ /* 0x000fe200078e00ff */
[----:B------:R-:W0:Y:S02]  /*0610*/  FENCE.VIEW.ASYNC.S ;  /* 0x00000000000073c6 */ /* 0x000e240000000000 */
[----:B0-----:R0:W3:Y:S01]  /*0620*/  @!UP0 SYNCS.EXCH.64 URZ, [UR6+0x90], UR4 ;  /* 0x00009004063f85b2 */ /* 0x0010e20008000100 */
[----:B------:R-:W-:Y:S01]  /*0630*/  @!P3 MOV R2, R12 ;  /* 0x0000000c0002b202 */ /* 0x000fe20000000f00 */
[----:B------:R-:W-:Y:S01]  /*0640*/  @P3 IMAD.IADD R3, R3, 0x1, R5 ;  /* 0x0000000103033824 */ /* 0x000fe200078e0205 */
[----:B------:R-:W-:Y:S01]  /*0650*/  SEL R5, RZ, 0x1, !P0 ;  /* 0x00000001ff057807 */ /* 0x000fe20004000000 */
[----:B------:R-:W-:-:S03]  /*0660*/  @!P3 IMAD.MOV.U32 R3, RZ, RZ, R13 ;  /* 0x000000ffff03b224 */ /* 0x000fc600078e000d */
[----:B------:R-:W-:Y:S01]  /*0670*/  SEL R5, R5, 0x2, P1 ;  /* 0x0000000205057807 */ /* 0x000fe20000800000 */
[----:B------:R0:W3:Y:S01]  /*0680*/  @!UP1 SYNCS.EXCH.64 URZ, [UR6+0x98], UR4 ;  /* 0x00009804063f95b2 */ /* 0x0000e20008000100 */
[----:B------:R-:W-:Y:S01]  /*0690*/  NOP ;  /* 0x0000000000007918 */ /* 0x000fe20000000000 */
[----:B---34-:R-:W-:Y:S06]  /*06a0*/  BAR.SYNC.DEFER_BLOCKING 0x0 ;  /* 0x0000000000007b1d */ /* 0x018fec0000010000 */
[----:B------:R-:W-:Y:S05]  /*06b0*/  @!P2 BRA `(.L_x_4) ;  /* 0x000000700048a947 */ /* 0x000fea0003800000 */
[----:B------:R-:W-:-:S13]  /*06c0*/  ISETP.GT.U32.AND P0, PT, R8, 0x1, PT ;  /* 0x000000010800780c */ /* 0x000fda0003f04070 */
[----:B0-----:R-:W-:Y:S05]  /*06d0*/  @P0 EXIT ;  /* 0x000000000000094d */ /* 0x001fea0003800000 */
[----:B------:R-:W-:Y:S01]  /*06e0*/  ULDC.64 UR4, c[0x0][0x750] ;  /* 0x0001d40000047ab9 */ /* 0x000fe20000000a00 */
[----:B------:R-:W-:Y:S01]  /*06f0*/  PRMT R13, RZ, 0x7610, R13 ;  /* 0x00007610ff0d7816 */ /* 0x000fe2000000000d */
[----:B------:R-:W-:Y:S01]  /*0700*/  IMAD.MOV.U32 R8, RZ, RZ, -0x1 ;  /* 0xffffffffff087424 */ /* 0x000fe200078e00ff */
[----:B------:R-:W-:Y:S01]  /*0710*/  ISETP.GE.U32.AND P0, PT, R2, UR4, PT ;  /* 0x0000000402007c0c */ /* 0x000fe2000bf06070 */
[----:B------:R-:W-:Y:S02]  /*0720*/  IMAD.MOV.U32 R12, RZ, RZ, -0x1 ;  /* 0xffffffffff0c7424 */ /* 0x000fe400078e00ff */
[----:B------:R-:W-:Y:S01]  /*0730*/  IMAD.MOV.U32 R6, RZ, RZ, -0x1 ;  /* 0xffffffffff067424 */ /* 0x000fe200078e00ff */
[----:B------:R-:W-:-:S13]  /*0740*/  ISETP.GE.U32.AND.EX P0, PT, R3, UR5, PT, P0 ;  /* 0x0000000503007c0c */ /* 0x000fda000bf06100 */
[----:B------:R-:W-:Y:S05]  /*0750*/  @P0 BRA `(.L_x_5) ;  /* 0x0000000400580947 */ /* 0x000fea0003800000 */
[----:B------:R-:W0:Y:S01]  /*0760*/  LDC.64 R20, c[0x0][0x728] ;  /* 0x0001ca00ff147b82 */ /* 0x000e220000000a00 */
[----:B------:R-:W-:Y:S02]  /*0770*/  IMAD.MOV.U32 R12, RZ, RZ, R2 ;  /* 0x000000ffff0c7224 */ /* 0x000fe400078e0002 */
[----:B------:R-:W-:-:S05]  /*0780*/  IMAD.MOV.U32 R13, RZ, RZ, R3 ;  /* 0x000000ffff0d7224 */ /* 0x000fca00078e0003 */
[----:B------:R-:W1:Y:S08]  /*0790*/  LDC R8, c[0x0][0x730] ;  /* 0x0001cc00ff087b82 */ /* 0x000e700000000800 */
[----:B------:R-:W2:Y:S01]  /*07a0*/  LDC.64 R22, c[0x0][0x720] ;  /* 0x0001c800ff167b82 */ /* 0x000ea20000000a00 */
[----:B0-----:R-:W-:-:S04]  /*07b0*/  ISETP.NE.U32.AND P0, PT, R20, RZ, PT ;  /* 0x000000ff1400720c */ /* 0x001fc80003f05070 */
[----:B------:R-:W-:-:S13]  /*07c0*/  ISETP.NE.AND.EX P0, PT, R21, RZ, PT, P0 ;  /* 0x000000ff1500720c */ /* 0x000fda0003f05300 */
[----:B-12---:R-:W-:Y:S05]  /*07d0*/  @!P0 BRA `(.L_x_6) ;  /* 0x0000000000288947 */ /* 0x006fea0003800000 */
[----:B------:R-:W0:Y:S02]  /*07e0*/  LDC R17, c[0x0][0x734] ;  /* 0x0001cd00ff117b82 */ /* 0x000e240000000800 */
[----:B0-----:R-:W-:-:S05]  /*07f0*/  IADD3 R17, P0, R2, R17, RZ ;  /* 0x0000001102117210 */ /* 0x001fca0007f1e0ff */
[----:B------:R-:W-:-:S04]  /*0800*/  IMAD.X R19, RZ, RZ, R3, P0 ;  /* 0x000000ffff137224 */ /* 0x000fc800000e0603 */
[----:B------:R-:W-:-:S04]  /*0810*/  IMAD.WIDE.U32 R12, R19, R20, RZ ;  /* 0x00000014130c7225 */ /* 0x000fc800078e00ff */
[----:B------:R-:W-:-:S04]  /*0820*/  IMAD.WIDE.U32 R14, P0, R17, R21, R12 ;  /* 0x00000015110e7225 */ /* 0x000fc8000780000c */
[----:B------:R-:W-:Y:S01]  /*0830*/  IMAD.WIDE.U32 R12, R17, R20, RZ ;  /* 0x00000014110c7225 */ /* 0x000fe200078e00ff */
[----:B------:R-:W-:-:S03]  /*0840*/  IADD3.X R17, RZ, RZ, RZ, P0, !PT ;  /* 0x000000ffff117210 */ /* 0x000fc600007fe4ff */
[----:B------:R-:W-:Y:S01]  /*0850*/  IMAD.MOV.U32 R16, RZ, RZ, R15 ;  /* 0x000000ffff107224 */ /* 0x000fe200078e000f */
[----:B------:R-:W-:-:S05]  /*0860*/  IADD3 RZ, P0, R13, R14, RZ ;  /* 0x0000000e0dff7210 */ /* 0x000fca0007f1e0ff */
[----:B------:R-:W-:-:S08]  /*0870*/  IMAD.WIDE.U32.X R12, R19, R21, R16, P0 ;  /* 0x00000015130c7225 */ /* 0x000fd000000e0410 */
.L_x_6:
[-CC-:B------:R-:W-:Y:S01]  /*0880*/  SHF.R.U64 R27, R12, R8.reuse, R13.reuse ;  /* 0x000000080c1b7219 */ /* 0x180fe2000000120d */
[----:B------:R-:W0:Y:S01]  /*0890*/  LDC.64 R24, c[0x0][0x740] ;  /* 0x0001d000ff187b82 */ /* 0x000e220000000a00 */
[----:B------:R-:W-:Y:S01]  /*08a0*/  SHF.R.U32.HI R8, RZ, R8, R13 ;  /* 0x00000008ff087219 */ /* 0x000fe2000001160d */
[----:B------:R-:W-:Y:S01]  /*08b0*/  ULDC UR4, c[0x0][0x150] ;  /* 0x0000540000047ab9 */ /* 0x000fe20000000800 */
[----:B------:R-:W-:Y:S02]  /*08c0*/  IADD3 R15, P0, RZ, -R27, RZ ;  /* 0x8000001bff0f7210 */ /* 0x000fe40007f1e0ff */
[----:B------:R-:W-:-:S03]  /*08d0*/  I2FP.F32.U32 R6, R10 ;  /* 0x0000000a00067245 */ /* 0x000fc60000201000 */
[----:B------:R-:W-:Y:S01]  /*08e0*/  IMAD.X R17, RZ, RZ, ~R8, P0 ;  /* 0x000000ffff117224 */ /* 0x000fe200000e0e08 */
[----:B------:R-:W1:Y:S01]  /*08f0*/  LDC R14, c[0x0][0x718] ;  /* 0x0001c600ff0e7b82 */ /* 0x000e620000000800 */
[----:B------:R-:W-:Y:S01]  /*0900*/  FMUL R6, R6, UR4 ;  /* 0x0000000406067c20 */ /* 0x000fe20008400000 */
[----:B------:R-:W-:Y:S01]  /*0910*/  IMAD.WIDE.U32 R12, R15, R22, R2 ;  /* 0x000000160f0c7225 */ /* 0x000fe200078e0002 */
[----:B------:R-:W-:-:S03]  /*0920*/  ULDC UR4, c[0x0][0x154] ;  /* 0x0000550000047ab9 */ /* 0x000fc60000000800 */
[----:B------:R-:W-:Y:S01]  /*0930*/  IMAD R8, R17, R22, RZ ;  /* 0x0000001611087224 */ /* 0x000fe200078e02ff */
[----:B------:R-:W2:Y:S01]  /*0940*/  F2I.U32.TRUNC.NTZ R6, R6 ;  /* 0x0000000600067305 */ /* 0x000ea2000020f000 */
[----:B------:R-:W3:Y:S02]  /*0950*/  LDC R11, c[0x0][0x144] ;  /* 0x00005100ff0b7b82 */ /* 0x000ee40000000800 */
[----:B------:R-:W-:Y:S01]  /*0960*/  IMAD R15, R15, R23, R8 ;  /* 0x000000170f0f7224 */ /* 0x000fe200078e0208 */
[----:B------:R-:W-:-:S03]  /*0970*/  I2FP.F32.U32 R8, R9 ;  /* 0x0000000900087245 */ /* 0x000fc60000201000 */
[----:B------:R-:W-:Y:S01]  /*0980*/  IMAD.IADD R13, R13, 0x1, R15 ;  /* 0x000000010d0d7824 */ /* 0x000fe200078e020f */
[----:B0-----:R-:W-:Y:S01]  /*0990*/  ISETP.NE.U32.AND P0, PT, R24, RZ, PT ;  /* 0x000000ff1800720c */ /* 0x001fe20003f05070 */
[----:B------:R-:W0:Y:S03]  /*09a0*/  LDC R17, c[0x0][0x708] ;  /* 0x0001c200ff117b82 */ /* 0x000e260000000800 */
[----:B------:R-:W-:Y:S01]  /*09b0*/  ISETP.NE.AND.EX P0, PT, R25, RZ, PT, P0 ;  /* 0x000000ff1900720c */ /* 0x000fe20003f05300 */
[----:B--2---:R-:W-:-:S04]  /*09c0*/  IMAD.MOV R15, RZ, RZ, -R6 ;  /* 0x000000ffff0f7224 */ /* 0x004fc800078e0a06 */
[----:B------:R-:W2:Y:S01]  /*09d0*/  LDC R19, c[0x0][0x758] ;  /* 0x0001d600ff137b82 */ /* 0x000ea20000000800 */
[-CC-:B-1----:R-:W-:Y:S02]  /*09e0*/  SHF.R.U64 R21, R12, R14.reuse, R13.reuse ;  /* 0x0000000e0c157219 */ /* 0x182fe4000000120d */
[----:B------:R-:W-:-:S05]  /*09f0*/  SHF.R.U32.HI R12, RZ, R14, R13 ;  /* 0x0000000eff0c7219 */ /* 0x000fca000001160d */
[----:B------:R-:W1:Y:S01]  /*0a00*/  LDC R18, c[0x0][0x148] ;  /* 0x00005200ff127b82 */ /* 0x000e620000000800 */
[----:B---3--:R-:W-:Y:S02]  /*0a10*/  IMAD R6, R11, R15, R10 ;  /* 0x0000000f0b067224 */ /* 0x008fe400078e020a */
[----:B------:R-:W-:Y:S01]  /*0a20*/  FMUL R11, R8, UR4 ;  /* 0x00000004080b7c20 */ /* 0x000fe20008400000 */
[----:B------:R-:W-:-:S04]  /*0a30*/  IMAD.MOV.U32 R10, RZ, RZ, -0x1 ;  /* 0xffffffffff0a7424 */ /* 0x000fc800078e00ff */
[----:B------:R-:W3:Y:S01]  /*0a40*/  LDC R23, c[0x0][0x700] ;  /* 0x0001c000ff177b82 */ /* 0x000ee20000000800 */
[-CC-:B0-----:R-:W-:Y:S02]  /*0a50*/  SHF.R.U64 R29, R21, R17.reuse, R12.reuse ;  /* 0x00000011151d7219 */ /* 0x181fe4000000120c */
[----:B------:R-:W-:Y:S01]  /*0a60*/  SHF.R.U32.HI R8, RZ, R17, R12 ;  /* 0x00000011ff087219 */ /* 0x000fe2000001160c */
[----:B------:R-:W-:Y:S01]  /*0a70*/  IMAD.MOV.U32 R12, RZ, RZ, 0x1 ;  /* 0x00000001ff0c7424 */ /* 0x000fe200078e00ff */
[----:B------:R0:W4:Y:S03]  /*0a80*/  F2I.U32.TRUNC.NTZ R17, R11 ;  /* 0x0000000b00117305 */ /* 0x000126000020f000 */
[----:B------:R-:W1:Y:S01]  /*0a90*/  LDC R20, c[0x0][0x748] ;  /* 0x0001d200ff147b82 */ /* 0x000e620000000800 */
[-C--:B--2---:R-:W-:Y:S02]  /*0aa0*/  SHF.L.U32 R10, R10, R19.reuse, RZ ;  /* 0x000000130a0a7219 */ /* 0x084fe400000006ff */
[----:B------:R-:W-:-:S02]  /*0ab0*/  SHF.R.U64 R28, R29, R19, R8 ;  /* 0x000000131d1c7219 */ /* 0x000fc40000001208 */
[----:B------:R-:W-:Y:S02]  /*0ac0*/  LOP3.LUT R16, RZ, R10, RZ, 0x33, !PT ;  /* 0x0000000aff107212 */ /* 0x000fe400078e33ff */
[-C--:B0-----:R-:W-:Y:S01]  /*0ad0*/  SHF.R.U32.HI R11, RZ, R19.reuse, R8 ;  /* 0x00000013ff0b7219 */ /* 0x081fe20000011608 */
[----:B------:R-:W0:Y:S01]  /*0ae0*/  LDC R22, c[0x0][0x738] ;  /* 0x0001ce00ff167b82 */ /* 0x000e220000000800 */
[----:B------:R-:W-:Y:S01]  /*0af0*/  SHF.L.U32 R8, R12, R19, RZ ;  /* 0x000000130c087219 */ /* 0x000fe200000006ff */
[----:B------:R-:W-:-:S06]  /*0b00*/  IMAD.MOV.U32 R10, RZ, RZ, R28 ;  /* 0x000000ffff0a7224 */ /* 0x000fcc00078e001c */
[----:B------:R-:W2:Y:S01]  /*0b10*/  LDC R26, c[0x0][0x710] ;  /* 0x0001c400ff1a7b82 */ /* 0x000ea20000000800 */
[----:B---34-:R-:W-:Y:S05]  /*0b20*/  @!P0 BRA `(.L_x_7) ;  /* 0x0000000000288947 */ /* 0x018fea0003800000 */
[----:B------:R-:W3:Y:S02]  /*0b30*/  LDC R15, c[0x0][0x74c] ;  /* 0x0001d300ff0f7b82 */ /* 0x000ee40000000800 */
[----:B---3--:R-:W-:-:S04]  /*0b40*/  IADD3 R15, P0, R28, R15, RZ ;  /* 0x0000000f1c0f7210 */ /* 0x008fc80007f1e0ff */
[----:B------:R-:W-:-:S05]  /*0b50*/  IADD3.X R19, RZ, R11, RZ, P0, !PT ;  /* 0x0000000bff137210 */ /* 0x000fca00007fe4ff */
[----:B------:R-:W-:-:S04]  /*0b60*/  IMAD.WIDE.U32 R10, R19, R24, RZ ;  /* 0x00000018130a7225 */ /* 0x000fc800078e00ff */
[----:B------:R-:W-:-:S04]  /*0b70*/  IMAD.WIDE.U32 R12, P0, R15, R25, R10 ;  /* 0x000000190f0c7225 */ /* 0x000fc8000780000a */
[----:B------:R-:W-:-:S04]  /*0b80*/  IMAD.WIDE.U32 R10, R15, R24, RZ ;  /* 0x000000180f0a7225 */ /* 0x000fc800078e00ff */
[----:B------:R-:W-:Y:S01]  /*0b90*/  IMAD.X R15, RZ, RZ, RZ, P0 ;  /* 0x000000ffff0f7224 */ /* 0x000fe200000e06ff */
[----:B------:R-:W-:Y:S01]  /*0ba0*/  IADD3 RZ, P0, R11, R12, RZ ;  /* 0x0000000c0bff7210 */ /* 0x000fe20007f1e0ff */
[----:B------:R-:W-:-:S04]  /*0bb0*/  IMAD.MOV.U32 R14, RZ, RZ, R13 ;  /* 0x000000ffff0e7224 */ /* 0x000fc800078e000d */
[----:B------:R-:W-:-:S08]  /*0bc0*/  IMAD.WIDE.U32.X R10, R19, R25, R14, P0 ;  /* 0x00000019130a7225 */ /* 0x000fd000000e040e */
.L_x_7:
[----:B-1----:R-:W-:Y:S01]  /*0bd0*/  SHF.R.U64 R10, R10, R20, R11 ;  /* 0x000000140a0a7219 */ /* 0x002fe2000000120b */
[----:B------:R-:W-:Y:S01]  /*0be0*/  IMAD.MOV R17, RZ, RZ, -R17 ;  /* 0x000000ffff117224 */ /* 0x000fe200078e0a11 */
[----:B------:R-:W-:Y:S01]  /*0bf0*/  LOP3.LUT R11, R29, R16, RZ, 0xc0, !PT ;  /* 0x000000101d0b7212 */ /* 0x000fe200078ec0ff */
[----:B------:R-:W-:Y:S02]  /*0c00*/  VIADD R12, R23, 0xffffffff ;  /* 0xffffffff170c7836 */ /* 0x000fe40000000000 */
[----:B------:R-:W-:Y:S02]  /*0c10*/  IMAD.MOV R13, RZ, RZ, -R10 ;  /* 0x000000ffff0d7224 */ /* 0x000fe400078e0a0a */
[----:B------:R-:W-:Y:S01]  /*0c20*/  @P3 IMAD R6, R18, R17, R9 ;  /* 0x0000001112063224 */ /* 0x000fe200078e0209 */
[----:B------:R-:W-:Y:S01]  /*0c30*/  LOP3.LUT R9, R21, R12, RZ, 0xc0, !PT ;  /* 0x0000000c15097212 */ /* 0x000fe200078ec0ff */
[----:B------:R-:W-:Y:S02]  /*0c40*/  IMAD R11, R8, R10, R11 ;  /* 0x0000000a080b7224 */ /* 0x000fe400078e020b */
[----:B0-----:R-:W-:-:S02]  /*0c50*/  IMAD R8, R13, R22, R28 ;  /* 0x000000160d087224 */ /* 0x001fc400078e021c */
[----:B--2---:R-:W-:Y:S02]  /*0c60*/  IMAD R6, R11, R26, R6 ;  /* 0x0000001a0b067224 */ /* 0x004fe400078e0206 */
[----:B------:R-:W-:Y:S02]  /*0c70*/  IMAD R9, R8, R23, R9 ;  /* 0x0000001708097224 */ /* 0x000fe400078e0209 */
[----:B------:R-:W-:-:S03]  /*0c80*/  IMAD.MOV.U32 R13, RZ, RZ, 0x1 ;  /* 0x00000001ff0d7424 */ /* 0x000fc600078e00ff */
[----:B------:R-:W-:Y:S02]  /*0c90*/  SEL R12, R9, R6, !P3 ;  /* 0x00000006090c7207 */ /* 0x000fe40005800000 */
[----:B------:R-:W-:Y:S01]  /*0ca0*/  SEL R8, R6, R9, !P3 ;  /* 0x0000000906087207 */ /* 0x000fe20005800000 */
[----:B------:R-:W-:-:S07]  /*0cb0*/  IMAD.MOV.U32 R6, RZ, RZ, R27 ;  /* 0x000000ffff067224 */ /* 0x000fce00078e001b */
.L_x_5:
[----:B------:R-:W-:-:S08]  /*0cc0*/  NOP ;  /* 0x0000000000007918 */ /* 0x000fd00000000000 */
[----:B------:R-:W0:Y:S02]  /*0cd0*/  USETMAXREG.TRY_ALLOC.CTAPOOL UP0, 0xe8 ;  /* 0x000000e8000079c8 */ /* 0x000e240008000600 */
[----:B0-----:R-:W-:-:S13]  /*0ce0*/  PLOP3.LUT P0, PT, PT, PT, UP0, 0x80, 0x0 ;  /* 0x000000000000781c */ /* 0x001fda0003f0f008 */
[----:B------:R-:W-:Y:S05]  /*0cf0*/  @!P0 BRA `(.L_x_5) ;  /* 0xfffffffc00f08947 */ /* 0x000fea000383ffff */
[----:B------:R-:W-:Y:S01]  /*0d00*/  ULDC.64 UR4, c[0x0][0x698] ;  /* 0x0001a60000047ab9 */ /* 0x000fe20000000a00 */
[----:B------:R-:W-:Y:S01]  /*0d10*/  ULDC.64 UR16, c[0x0][0x208] ;  /* 0x0000820000107ab9 */ /* 0x000fe20000000a00 */
[----:B------:R-:W-:-:S04]  /*0d20*/  ISETP.NE.U32.AND P0, PT, RZ, UR4, PT ;  /* 0x00000004ff007c0c */ /* 0x000fc8000bf05070 */
[----:B------:R-:W-:-:S13]  /*0d30*/  ISETP.NE.AND.EX P0, PT, RZ, UR5, PT, P0 ;  /* 0x00000005ff007c0c */ /* 0x000fda000bf05300 */
[----:B------:R-:W-:Y:S05]  /*0d40*/  @!P0 BRA `(.L_x_8) ;  /* 0x00000000001c8947 */ /* 0x000fea0003800000 */
[----:B------:R-:W0:Y:S02]  /*0d50*/  LDC.64 R10, c[0x0][0x698] ;  /* 0x0001a600ff0a7b82 */ /* 0x000e240000000a00 */
[----:B0-----:R-:W2:Y:S02]  /*0d60*/  LDG.E.64 R10, desc[UR16][R10.64] ;  /* 0x000000100a0a7981 */ /* 0x001ea4000c1e1b00 */
[----:B--2---:R-:W-:-:S04]  /*0d70*/  ISETP.NE.U32.AND P0, PT, R10, RZ, PT ;  /* 0x000000ff0a00720c */ /* 0x004fc80003f05070 */
[----:B------:R-:W-:-:S13]  /*0d80*/  ISETP.NE.AND.EX P0, PT, R11, RZ, PT, P0 ;  /* 0x000000ff0b00720c */ /* 0x000fda0003f05300 */
[----:B------:R-:W-:Y:S05]  /*0d90*/  @!P0 BRA `(.L_x_8) ;  /* 0x0000000000088947 */ /* 0x000fea0003800000 */
[----:B------:R0:W5:Y:S01]  /*0da0*/  LD.E R88, desc[UR16][R10.64] ;  /* 0x000000100a587980 */ /* 0x000162000c101900 */
[----:B------:R-:W-:Y:S05]  /*0db0*/  BRA `(.L_x_9) ;  /* 0x0000000000207947 */ /* 0x000fea0003800000 */
.L_x_8:
[----:B------:R-:W-:Y:S02]  /*0dc0*/  ULDC.64 UR4, c[0x0][0x688] ;  /* 0x0001a20000047ab9 */ /* 0x000fe40000000a00 */
[----:B------:R-:W-:-:S04]  /*0dd0*/  ISETP.NE.U32.AND P0, PT, RZ, UR4, PT ;  /* 0x00000004ff007c0c */ /* 0x000fc8000bf05070 */
[----:B------:R-:W-:-:S13]  /*0de0*/  ISETP.NE.AND.EX P0, PT, RZ, UR5, PT, P0 ;  /* 0x00000005ff007c0c */ /* 0x000fda000bf05300 */
[----:B------:R-:W-:Y:S05]  /*0df0*/  @!P0 BRA `(.L_x_10) ;  /* 0x00000000000c8947 */ /* 0x000fea0003800000 */
[----:B------:R-:W0:Y:S02]  /*0e00*/  LDC.64 R88, c[0x0][0x688] ;  /* 0x0001a200ff587b82 */ /* 0x000e240000000a00 */
[----:B0-----:R1:W5:Y:S01]  /*0e10*/  LDG.E R88, desc[UR16][R88.64] ;  /* 0x0000001058587981 */ /* 0x001362000c1e1900 */
[----:B------:R-:W-:Y:S05]  /*0e20*/  BRA `(.L_x_9) ;  /* 0x0000000000047947 */ /* 0x000fea0003800000 */
.L_x_10:
[----:B------:R-:W2:Y:S02]  /*0e30*/  LDC R88, c[0x0][0x680] ;  /* 0x0001a000ff587b82 */ /* 0x000ea40000000800 */
.L_x_9:
[----:B------:R-:W-:Y:S02]  /*0e40*/  ULDC.64 UR4, c[0x0][0x6a0] ;  /* 0x0001a80000047ab9 */ /* 0x000fe40000000a00 */
[----:B------:R-:W-:-:S04]  /*0e50*/  ISETP.NE.U32.AND P0, PT, RZ, UR4, PT ;  /* 0x00000004ff007c0c */ /* 0x000fc8000bf05070 */
[----:B------:R-:W-:-:S13]  /*0e60*/  ISETP.NE.AND.EX P0, PT, RZ, UR5, PT, P0 ;  /* 0x00000005ff007c0c */ /* 0x000fda000bf05300 */
[----:B------:R-:W-:Y:S05]  /*0e70*/  @!P0 BRA `(.L_x_11) ;  /* 0x00000000001c8947 */ /* 0x000fea0003800000 */
[----:B0-----:R-:W0:Y:S02]  /*0e80*/  LDC.64 R10, c[0x0][0x6a0] ;  /* 0x0001a800ff0a7b82 */ /* 0x001e240000000a00 */
[----:B0-----:R-:W3:Y:S02]  /*0e90*/  LDG.E.64 R10, desc[UR16][R10.64] ;  /* 0x000000100a0a7981 */ /* 0x001ee4000c1e1b00 */
[----:B---3--:R-:W-:-:S04]  /*0ea0*/  ISETP.NE.U32.AND P0, PT, R10, RZ, PT ;  /* 0x000000ff0a00720c */ /* 0x008fc80003f05070 */
[----:B------:R-:W-:-:S13]  /*0eb0*/  ISETP.NE.AND.EX P0, PT, R11, RZ, PT, P0 ;  /* 0x000000ff0b00720c */ /* 0x000fda0003f05300 */
[----:B------:R-:W-:Y:S05]  /*0ec0*/  @!P0 BRA `(.L_x_11) ;  /* 0x0000000000088947 */ /* 0x000fea0003800000 */
[----:B-1----:R0:W5:Y:S01]  /*0ed0*/  LD.E R89, desc[UR16][R10.64] ;  /* 0x000000100a597980 */ /* 0x002162000c101900 */
[----:B------:R-:W-:Y:S05]  /*0ee0*/  BRA `(.L_x_12) ;  /* 0x0000000000207947 */ /* 0x000fea0003800000 */
.L_x_11:
[----:B------:R-:W-:Y:S02]  /*0ef0*/  ULDC.64 UR4, c[0x0][0x690] ;  /* 0x0001a40000047ab9 */ /* 0x000fe40000000a00 */
[----:B------:R-:W-:-:S04]  /*0f00*/  ISETP.NE.U32.AND P0, PT, RZ, UR4, PT ;  /* 0x00000004ff007c0c */ /* 0x000fc8000bf05070 */
[----:B------:R-:W-:-:S13]  /*0f10*/  ISETP.NE.AND.EX P0, PT, RZ, UR5, PT, P0 ;  /* 0x00000005ff007c0c */ /* 0x000fda000bf05300 */
[----:B------:R-:W-:Y:S05]  /*0f20*/  @!P0 BRA `(.L_x_13) ;  /* 0x00000000000c8947 */ /* 0x000fea0003800000 */
[----:B0-----:R-:W1:Y:S02]  /*0f30*/  LDC.64 R10, c[0x0][0x690] ;  /* 0x0001a400ff0a7b82 */ /* 0x001e640000000a00 */
[----:B-1----:R1:W5:Y:S01]  /*0f40*/  LDG.E R89, desc[UR16][R10.64] ;  /* 0x000000100a597981 */ /* 0x002362000c1e1900 */
[----:B------:R-:W-:Y:S05]  /*0f50*/  BRA `(.L_x_12) ;  /* 0x0000000000047947 */ /* 0x000fea0003800000 */
.L_x_13:
[----:B-1----:R-:W3:Y:S02]  /*0f60*/  LDC R89, c[0x0][0x684] ;  /* 0x0001a100ff597b82 */ /* 0x002ee40000000800 */
.L_x_12:
[----:B------:R-:W-:-:S13]  /*0f70*/  LOP3.LUT P0, RZ, R13, 0xff, RZ, 0xc0, !PT ;  /* 0x000000ff0dff7812 */ /* 0x000fda000780c0ff */
[----:B------:R-:W-:Y:S05]  /*0f80*/  @!P0 EXIT ;  /* 0x000000000000894d */ /* 0x000fea0003800000 */
[----:B------:R-:W-:Y:S01]  /*0f90*/  ULDC UR4, c[0x0][0x28c] ;  /* 0x0000a30000047ab9 */ /* 0x000fe20000000800 */
[----:B------:R-:W-:Y:S01]  /*0fa0*/  LOP3.LUT R94, R5, 0x1, RZ, 0xfc, !PT ;  /* 0x00000001055e7812 */ /* 0x000fe200078efcff */
[----:B------:R-:W-:-:S04]  /*0fb0*/  UIADD3 UR4, UR4, 0x7f, URZ ;  /* 0x0000007f04047890 */ /* 0x000fc8000fffe03f */
[----:B------:R-:W-:-:S04]  /*0fc0*/  USHF.R.S32.HI UR5, URZ, 0x1f, UR4 ;  /* 0x0000001f3f057899 */ /* 0x000fc80008011404 */
[----:B------:R-:W-:-:S03]  /*0fd0*/  ULEA.HI UR5, UR5, UR4, URZ, 0x7 ;  /* 0x0000000405057291 */ /* 0x000fc6000f8f383f */
[----:B------:R-:W-:Y:S01]  /*0fe0*/  UMOV UR4, URZ ;  /* 0x0000003f00047c82 */ /* 0x000fe20008000000 */
[----:B------:R-:W-:-:S03]  /*0ff0*/  USHF.R.S32.HI UR8, URZ, 0x7, UR5 ;  /* 0x000000073f087899 */ /* 0x000fc60008011405 */
[----:B------:R-:W-:-:S09]  /*1000*/  UMOV UR5, URZ ;  /* 0x0000003f00057c82 */ /* 0x000fd20008000000 */
.L_x_152:
[----:B------:R-:W-:Y:S01]  /*1010*/  LOP3.LUT R9, R4, 0x80, RZ, 0xc0, !PT ;  /* 0x0000008004097812 */ /* 0x000fe200078ec0ff */
[----:B------:R-:W-:Y:S01]  /*1020*/  UMOV UR6, URZ ;  /* 0x0000003f00067c82 */ /* 0x000fe20008000000 */
[----:B------:R-:W-:Y:S01]  /*1030*/  MOV R91, RZ ;  /* 0x000000ff005b7202 */ /* 0x000fe20000000f00 */
[----:B------:R-:W-:Y:S01]  /*1040*/  IMAD.MOV.U32 R93, RZ, RZ, RZ ;  /* 0x000000ffff5d7224 */ /* 0x000fe200078e00ff */
[----:B01----:R-:W-:Y:S01]  /*1050*/  SHF.R.U32.HI R10, RZ, 0x7, R9 ;  /* 0x00000007ff0a7819 */ /* 0x003fe20000011609 */
[----:B------:R-:W-:Y:S01]  /*1060*/  IMAD.MOV.U32 R95, RZ, RZ, RZ ;  /* 0x000000ffff5f7224 */ /* 0x000fe200078e00ff */
[----:B------:R-:W-:Y:S01]  /*1070*/  VIMNMX R9, RZ, UR8, PT ;  /* 0x00000008ff097c48 */ /* 0x000fe2000bfe0100 */
[----:B------:R-:W-:Y:S01]  /*1080*/  IMAD.MOV.U32 R97, RZ, RZ, RZ ;  /* 0x000000ffff617224 */ /* 0x000fe200078e00ff */
[----:B------:R-:W-:Y:S01]  /*1090*/  MOV R107, RZ ;  /* 0x000000ff006b7202 */ /* 0x000fe20000000f00 */
[----:B------:R-:W-:Y:S01]  /*10a0*/  IMAD.MOV.U32 R99, RZ, RZ, RZ ;  /* 0x000000ffff637224 */ /* 0x000fe200078e00ff */
[----:B------:R-:W0:Y:S01]  /*10b0*/  SHFL.IDX PT, R10, R10, RZ, 0x1f ;  /* 0x00001fff0a0a7589 */ /* 0x000e2200000e0000 */
[----:B------:R-:W-:Y:S01]  /*10c0*/  IADD3 R9, -R9, UR8, RZ ;  /* 0x0000000809097c10 */ /* 0x000fe2000fffe1ff */
[----:B------:R-:W-:Y:S01]  /*10d0*/  IMAD.MOV.U32 R101, RZ, RZ, RZ ;  /* 0x000000ffff657224 */ /* 0x000fe200078e00ff */
[----:B------:R-:W-:Y:S01]  /*10e0*/  MOV R123, RZ ;  /* 0x000000ff007b7202 */ /* 0x000fe20000000f00 */
[----:B------:R-:W-:Y:S01]  /*10f0*/  IMAD.MOV.U32 R103, RZ, RZ, RZ ;  /* 0x000000ffff677224 */ /* 0x000fe200078e00ff */
[----:B------:R-:W-:Y:S01]  /*1100*/  ISETP.GE.AND P0, PT, R9, 0x1, PT ;  /* 0x000000010900780c */ /* 0x000fe20003f06270 */
[----:B------:R-:W-:Y:S01]  /*1110*/  IMAD.MOV.U32 R105, RZ, RZ, RZ ;  /* 0x000000ffff697224 */ /* 0x000fe200078e00ff */
[----:B------:R-:W-:Y:S01]  /*1120*/  MOV R139, RZ ;  /* 0x000000ff008b7202 */ /* 0x000fe20000000f00 */
        /* <DEDUP_REMOVED lines=9> */
[----:B------:R-:W-:Y:S01]  /*11c0*/  CS2R R14, SRZ ;  /* 0x00000000000e7805 */ /* 0x000fe2000001ff00 */
[----:B------:R-:W-:Y:S01]  /*11d0*/  IMAD.MOV.U32 R119, RZ, RZ, RZ ;  /* 0x000000ffff777224 */ /* 0x000fe200078e00ff */
[----:B------:R-:W-:Y:S01]  /*11e0*/  CS2R R56, SRZ ;  /* 0x0000000000387805 */ /* 0x000fe2000001ff00 */
[----:B------:R-:W-:Y:S01]  /*11f0*/  IMAD.MOV.U32 R121, RZ, RZ, RZ ;  /* 0x000000ffff797224 */ /* 0x000fe200078e00ff */
[----:B------:R-:W-:Y:S01]  /*1200*/  CS2R R58, SRZ ;  /* 0x00000000003a7805 */ /* 0x000fe2000001ff00 */
[----:B------:R-:W-:Y:S01]  /*1210*/  IMAD.MOV.U32 R125, RZ, RZ, RZ ;  /* 0x000000ffff7d7224 */ /* 0x000fe200078e00ff */
[----:B------:R-:W-:-:S02]  /*1220*/  CS2R R60, SRZ ;  /* 0x00000000003c7805 */ /* 0x000fc4000001ff00 */
[----:B0-----:R-:W-:Y:S01]  /*1230*/  R2UR UR7, R10 ;  /* 0x000000000a0772ca */ /* 0x001fe200000e0000 */
[----:B------:R-:W-:Y:S01]  /*1240*/  IMAD.MOV.U32 R127, RZ, RZ, RZ ;  /* 0x000000ffff7f7224 */ /* 0x000fe200078e00ff */
[----:B------:R-:W-:Y:S01]  /*1250*/  CS2R R62, SRZ ;  /* 0x00000000003e7805 */ /* 0x000fe2000001ff00 */
        /* <DEDUP_REMOVED lines=29> */
[----:B---3--:R-:W-:Y:S01]  /*1430*/  CS2R R28, SRZ ;  /* 0x00000000001c7805 */ /* 0x008fe2000001ff00 */
        /* <DEDUP_REMOVED lines=9> */
[----:B--2---:R-:W-:Y:S01]  /*14d0*/  CS2R R38, SRZ ;  /* 0x0000000000267805 */ /* 0x004fe2000001ff00 */
[----:B------:R-:W-:Y:S01]  /*14e0*/  IMAD.MOV.U32 R175, RZ, RZ, RZ ;  /* 0x000000ffffaf7224 */ /* 0x000fe200078e00ff */
[----:B------:R-:W-:Y:S01]  /*14f0*/  CS2R R40, SRZ ;  /* 0x0000000000287805 */ /* 0x000fe2000001ff00 */
[----:B------:R-:W-:Y:S01]  /*1500*/  IMAD.MOV.U32 R177, RZ, RZ, RZ ;  /* 0x000000ffffb17224 */ /* 0x000fe200078e00ff */
[----:B------:R-:W-:Y:S01]  /*1510*/  CS2R R42, SRZ ;  /* 0x00000000002a7805 */ /* 0x000fe2000001ff00 */
[----:B------:R-:W-:Y:S01]  /*1520*/  IMAD.MOV.U32 R179, RZ, RZ, RZ ;  /* 0x000000ffffb37224 */ /* 0x000fe200078e00ff */
[----:B------:R-:W-:Y:S01]  /*1530*/  CS2R R44, SRZ ;  /* 0x00000000002c7805 */ /* 0x000fe2000001ff00 */
[----:B------:R-:W-:Y:S01]  /*1540*/  IMAD.MOV.U32 R181, RZ, RZ, RZ ;  /* 0x000000ffffb57224 */ /* 0x000fe200078e00ff */
[----:B----4-:R-:W-:Y:S01]  /*1550*/  CS2R R46, SRZ ;  /* 0x00000000002e7805 */ /* 0x010fe2000001ff00 */
        /* <DEDUP_REMOVED lines=8> */
[----:B------:R-:W-:-:S02]  /*15e0*/  IMAD.MOV.U32 R193, RZ, RZ, RZ ;  /* 0x000000ffffc17224 */ /* 0x000fc400078e00ff */
[----:B------:R-:W-:Y:S02]  /*15f0*/  IMAD.MOV.U32 R195, RZ, RZ, RZ ;  /* 0x000000ffffc37224 */ /* 0x000fe400078e00ff */
[----:B------:R-:W-:Y:S02]  /*1600*/  IMAD.MOV.U32 R197, RZ, RZ, RZ ;  /* 0x000000ffffc57224 */ /* 0x000fe400078e00ff */
[----:B------:R-:W-:Y:S02]  /*1610*/  IMAD.MOV.U32 R199, RZ, RZ, RZ ;  /* 0x000000ffffc77224 */ /* 0x000fe400078e00ff */
[----:B------:R-:W-:Y:S02]  /*1620*/  IMAD.MOV.U32 R211, RZ, RZ, RZ ;  /* 0x000000ffffd37224 */ /* 0x000fe400078e00ff */
[----:B------:R-:W-:Y:S02]  /*1630*/  IMAD.MOV.U32 R215, RZ, RZ, RZ ;  /* 0x000000ffffd77224 */ /* 0x000fe400078e00ff */
[----:B------:R-:W-:-:S02]  /*1640*/  IMAD.MOV.U32 R217, RZ, RZ, RZ ;  /* 0x000000ffffd97224 */ /* 0x000fc400078e00ff */
[----:B------:R-:W-:Y:S02]  /*1650*/  IMAD.MOV.U32 R219, RZ, RZ, RZ ;  /* 0x000000ffffdb7224 */ /* 0x000fe400078e00ff */
[----:B------:R-:W-:Y:S02]  /*1660*/  IMAD.MOV.U32 R16, RZ, RZ, RZ ;  /* 0x000000ffff107224 */ /* 0x000fe400078e00ff */
[----:B------:R-:W-:Y:S01]  /*1670*/  IMAD.MOV.U32 R13, RZ, RZ, RZ ;  /* 0x000000ffff0d7224 */ /* 0x000fe200078e00ff */
[----:B------:R-:W-:Y:S06]  /*1680*/  @!P0 BRA `(.L_x_14) ;  /* 0x00000008009c8947 */ /* 0x000fec0003800000 */
[----:B------:R-:W0:Y:S01]  /*1690*/  S2UR UR10, SR_CgaCtaId ;  /* 0x00000000000a79c3 */ /* 0x000e220000008800 */
[----:B------:R-:W-:Y:S01]  /*16a0*/  ULEA.HI UR6, UR7, UR7, URZ, 0x1 ;  /* 0x0000000707067291 */ /* 0x000fe2000f8f083f */
[----:B------:R-:W-:Y:S01]  /*16b0*/  IMAD.MOV.U32 R91, RZ, RZ, RZ ;  /* 0x000000ffff5b7224 */ /* 0x000fe200078e00ff */
[----:B------:R-:W-:Y:S01]  /*16c0*/  UMOV UR9, 0x400 ;  /* 0x0000040000097882 */ /* 0x000fe20000000000 */
[----:B------:R-:W-:Y:S01]  /*16d0*/  MOV R19, UR4 ;  /* 0x0000000400137c02 */ /* 0x000fe20008000f00 */
[----:B------:R-:W-:Y:S02]  /*16e0*/  ULOP3.LUT UR6, UR6, 0xffffe, URZ, 0xc0, !UPT ;  /* 0x000ffffe06067892 */ /* 0x000fe4000f8ec03f */
[----:B------:R-:W-:Y:S02]  /*16f0*/  UPLOP3.LUT UP0, UPT, UPT, UPT, UPT, 0x40, 0x0 ;  /* 0x000000000000789c */ /* 0x000fe40003f0e870 */
[----:B------:R-:W-:Y:S01]  /*1700*/  UIADD3 UR6, UR7, -UR6, URZ ;  /* 0x8000000607067290 */ /* 0x000fe2000fffe03f */
[----:B------:R-:W-:Y:S01]  /*1710*/  UMOV UR11, UR5 ;  /* 0x00000005000b7c82 */ /* 0x000fe20008000000 */
[----:B------:R-:W-:Y:S01]  /*1720*/  ULDC UR20, c[0x0][0x644] ;  /* 0x0001910000147ab9 */ /* 0x000fe20000000800 */
[----:B0-----:R-:W-:-:S03]  /*1730*/  ULEA UR9, UR10, UR9, 0x18 ;  /* 0x000000090a097291 */ /* 0x001fc6000f8ec03f */
[----:B------:R-:W-:Y:S01]  /*1740*/  UMOV UR10, UR5 ;  /* 0x00000005000a7c82 */ /* 0x000fe20008000000 */
[----:B------:R-:W-:-:S04]  /*1750*/  ULEA UR6, UR6, UR9, 0xc ;  /* 0x0000000906067291 */ /* 0x000fc8000f8e603f */
[----:B------:R-:W-:-:S04]  /*1760*/  UIADD3 UR6, UR6, 0x180, URZ ;  /* 0x0000018006067890 */ /* 0x000fc8000fffe03f */
[----:B------:R-:W-:-:S03]  /*1770*/  USHF.R.U32.HI UR7, URZ, 0x4, UR6 ;  /* 0x000000043f077899 */ /* 0x000fc60008011606 */
[----:B------:R-:W-:Y:S01]  /*1780*/  UMOV UR6, URZ ;  /* 0x0000003f00067c82 */ /* 0x000fe20008000000 */
[----:B------:R-:W-:-:S03]  /*1790*/  ULOP3.LUT UR9, UR7, 0x3fff, URZ, 0xc0, !UPT ;  /* 0x00003fff07097892 */ /* 0x000fc6000f8ec03f */
[----:B------:R-:W-:-:S09]  /*17a0*/  UMOV UR7, URZ ;  /* 0x0000003f00077c82 */ /* 0x000fd20008000000 */
.L_x_22:
[----:B------:R-:W-:-:S13]  /*17b0*/  ISETP.NE.AND P1, PT, R94, 0x3, PT ;  /* 0x000000035e00780c */ /* 0x000fda0003f25270 */
[----:B01----:R-:W-:Y:S05]  /*17c0*/  @!P1 BRA `(.L_x_15) ;  /* 0x0000000000049947 */ /* 0x003fea0003800000 */
[----:B------:R-:W-:Y:S01]  /*17d0*/  BPT.TRAP 0x1 ;  /* 0x000000040000795c */ /* 0x000fe20000300000 */
.L_x_15:
[----:B------:R-:W0:Y:S01]  /*17e0*/  S2UR UR13, SR_CgaCtaId ;  /* 0x00000000000d79c3 */ /* 0x000e220000008800 */
[----:B------:R-:W-:Y:S01]  /*17f0*/  UMOV UR12, 0x400 ;  /* 0x00000400000c7882 */ /* 0x000fe20000000000 */
[----:B------:R-:W-:Y:S01]  /*1800*/  SHF.L.U32 R18, R19, 0x1f, RZ ;  /* 0x0000001f13127819 */ /* 0x000fe200000006ff */
[----:B0-----:R-:W-:-:S04]  /*1810*/  ULEA UR19, UR13, UR12, 0x18 ;  /* 0x0000000c0d137291 */ /* 0x001fc8000f8ec03f */
[----:B------:R-:W-:-:S09]  /*1820*/  ULEA UR12, UR10, UR19, 0x3 ;  /* 0x000000130a0c7291 */ /* 0x000fd2000f8e183f */
[----:B------:R0:W1:Y:S01]  /*1830*/  SYNCS.PHASECHK.TRANS64.TRYWAIT P0, [UR12], R18 ;  /* 0x00000012ff0075a7 */ /* 0x000062000800014c */
[----:B------:R-:W-:Y:S05]  /*1840*/  @!P1 BRA `(.L_x_16) ;  /* 0x0000000000049947 */ /* 0x000fea0003800000 */
[----:B------:R-:W-:Y:S01]  /*1850*/  BPT.TRAP 0x1 ;  /* 0x000000040000795c */ /* 0x000fe20000300000 */
.L_x_16:
[C---:B------:R-:W-:Y:S02]  /*1860*/  IMAD.SHL.U32 R10, R4.reuse, 0x40, RZ ;  /* 0x00000040040a7824 */ /* 0x040fe400078e00ff */
[C---:B------:R-:W-:Y:S02]  /*1870*/  IMAD.SHL.U32 R11, R4.reuse, 0x400, RZ ;  /* 0x00000400040b7824 */ /* 0x040fe400078e00ff */
[----:B------:R-:W-:Y:S01]  /*1880*/  IMAD.SHL.U32 R17, R4, 0x20, RZ ;  /* 0x0000002004117824 */ /* 0x000fe200078e00ff */
[----:B------:R-:W-:-:S04]  /*1890*/  LOP3.LUT R10, R10, 0x3800, RZ, 0xc0, !PT ;  /* 0x000038000a0a7812 */ /* 0x000fc800078ec0ff */
[----:B------:R-:W-:Y:S01]  /*18a0*/  LOP3.LUT R10, R10, 0x400, R11, 0xf8, !PT ;  /* 0x000004000a0a7812 */ /* 0x000fe200078ef80b */
[----:B------:R-:W-:-:S03]  /*18b0*/  IMAD.SHL.U32 R11, R4, 0x10, RZ ;  /* 0x00000010040b7824 */ /* 0x000fc600078e00ff */
[----:B------:R-:W-:-:S04]  /*18c0*/  LOP3.LUT R10, R10, 0x380, R17, 0xf8, !PT ;  /* 0x000003800a0a7812 */ /* 0x000fc800078ef811 */
[----:B------:R-:W-:Y:S01]  /*18d0*/  LOP3.LUT R10, R10, 0x20, R11, 0xf8, !PT ;  /* 0x000000200a0a7812 */ /* 0x000fe200078ef80b */
[----:B------:R-:W-:-:S03]  /*18e0*/  IMAD.U32 R11, RZ, RZ, UR10 ;  /* 0x0000000aff0b7e24 */ /* 0x000fc6000f8e00ff */
[----:B------:R-:W-:-:S05]  /*18f0*/  SHF.R.U32.HI R10, RZ, 0x3, R10 ;  /* 0x00000003ff0a7819 */ /* 0x000fca000001160a */
[----:B------:R-:W-:Y:S01]  /*1900*/  IMAD R10, R11, 0x1000, R10 ;  /* 0x000010000b0a7824 */ /* 0x000fe200078e020a */
[----:B-1----:R-:W-:Y:S06]  /*1910*/  @P0 BRA `(.L_x_17) ;  /* 0x0000000000080947 */ /* 0x002fec0003800000 */
[----:B------:R-:W1:Y:S02]  /*1920*/  SYNCS.PHASECHK.TRANS64.TRYWAIT P0, [UR12], R18 ;  /* 0x00000012ff0075a7 */ /* 0x000e64000800014c */
[----:B-1----:R-:W-:Y:S05]  /*1930*/  @!P0 BRA `(.L_x_18) ;  /* 0x0000007800088947 */ /* 0x002fea0003800000 */
.L_x_17:
[----:B------:R-:W-:Y:S01]  /*1940*/  LDS R90, [R10+UR19+0x30180] ;  /* 0x030180130a5a7984 */ /* 0x000fe20008000800 */
[----:B------:R-:W-:Y:S02]  /*1950*/  UIADD3 UR12, UR19, 0x20180, URZ ;  /* 0x00020180130c7890 */ /* 0x000fe4000fffe03f */
[----:B------:R-:W-:Y:S01]  /*1960*/  USEL UR7, UR7, URZ, !UP0 ;  /* 0x0000003f07077287 */ /* 0x000fe2000c000000 */
[----:B------:R-:W-:Y:S01]  /*1970*/  LDS R201, [R10+UR19+0x30980] ;  /* 0x030980130ac97984 */ /* 0x000fe20008000800 */
[----:B------:R-:W-:Y:S02]  /*1980*/  USHF.R.U32.HI UR12, URZ, 0x4, UR12 ;  /* 0x000000043f0c7899 */ /* 0x000fe4000801160c */
[----:B------:R-:W-:Y:S01]  /*1990*/  ULOP3.LUT UR18, UR9, 0x10000, URZ, 0xfc, !UPT ;  /* 0x0001000009127892 */ /* 0x000fe2000f8efc3f */
[----:B------:R-:W-:Y:S01]  /*19a0*/  LDS R96, [R10+UR19+0x30188] ;  /* 0x030188130a607984 */ /* 0x000fe20008000800 */
[----:B------:R-:W-:Y:S02]  /*19b0*/  ULOP3.LUT UR12, UR12, 0x3fff, URZ, 0xc0, !UPT ;  /* 0x00003fff0c0c7892 */ /* 0x000fe4000f8ec03f */
[----:B------:R-:W-:Y:S01]  /*19c0*/  UISETP.NE.U32.AND UP0, UPT, UR7, URZ, UPT ;  /* 0x0000003f0700728c */ /* 0x000fe2000bf05070 */
[----:B------:R-:W4:Y:S01]  /*19d0*/  LDS R203, [R10+UR19+0x30988] ;  /* 0x030988130acb7984 */ /* 0x000f220008000800 */
[----:B------:R-:W-:-:S02]  /*19e0*/  ULOP3.LUT UR12, UR12, 0x10000, URZ, 0xfc, !UPT ;  /* 0x000100000c0c7892 */ /* 0x000fc4000f8efc3f */
[----:B------:R-:W-:Y:S02]  /*19f0*/  ULEA UR18, UR10, UR18, 0xa ;  /* 0x000000120a127291 */ /* 0x000fe4000f8e503f */
[----:B------:R-:W-:Y:S01]  /*1a00*/  ULEA UR7, UR10, UR12, 0x9 ;  /* 0x0000000c0a077291 */ /* 0x000fe2000f8e483f */
[----:B------:R-:W-:Y:S01]  /*1a10*/  UMOV UR13, 0x80000020 ;  /* 0x80000020000d7882 */ /* 0x000fe20000000000 */
[----:B------:R-:W-:Y:S01]  /*1a20*/  UMOV UR15, 0x40000040 ;  /* 0x40000040000f7882 */ /* 0x000fe20000000000 */
[----:B------:R-:W-:Y:S02]  /*1a30*/  UIADD3 UR6, UR6, 0x2, URZ ;  /* 0x0000000206067890 */ /* 0x000fe4000fffe03f */
[----:B------:R-:W-:Y:S02]  /*1a40*/  UMOV UR12, UR18 ;  /* 0x00000012000c7c82 */ /* 0x000fe40008000000 */
[----:B------:R-:W-:Y:S01]  /*1a50*/  UMOV UR14, UR7 ;  /* 0x00000007000e7c82 */ /* 0x000fe20008000000 */
[----:B----4-:R-:W-:-:S06]  /*1a60*/  WARPGROUP.ARRIVE ;  /* 0x00000000000079c5 */ /* 0x010fcc0000000000 */
[----:B------:R-:W-:Y:S01]  /*1a70*/  QGMMA.SP.64x64x64.F32.E4M3.E4M3 R56, gdesc[UR12], R56, UP0, R90 ;  /* 0x04e05a000c3879f3 */ /* 0x000fe2000bf00a38 */
[----:B------:R-:W-:Y:S01]  /*1a80*/  UIADD3 UR12, UR18, 0x200, URZ ;  /* 0x00000200120c7890 */ /* 0x000fe2000fffe03f */
[----:B------:R-:W-:-:S08]  /*1a90*/  UMOV UR13, 0x80000020 ;  /* 0x80000020000d7882 */ /* 0x000fd00000000000 */
[----:B------:R-:W-:Y:S01]  /*1aa0*/  QGMMA.SP.64x64x64.F32.E4M3.E4M3 R24, gdesc[UR12], R24, UP0, R201 ;  /* 0x04e0c9000c1879f3 */ /* 0x000fe2000bf00a18 */
[----:B------:R-:W-:Y:S02]  /*1ab0*/  UIADD3 UR12, UR18, 0x2, URZ ;  /* 0x00000002120c7890 */ /* 0x000fe4000fffe03f */
[----:B------:R-:W-:Y:S01]  /*1ac0*/  UIADD3 UR14, UR7, 0x4, URZ ;  /* 0x00000004070e7890 */ /* 0x000fe2000fffe03f */
[----:B------:R-:W-:Y:S01]  /*1ad0*/  UMOV UR13, 0x80000020 ;  /* 0x80000020000d7882 */ /* 0x000fe20000000000 */
[----:B------:R-:W-:Y:S01]  /*1ae0*/  UMOV UR15, 0x40000040 ;  /* 0x40000040000f7882 */ /* 0x000fe20000000000 */
[----:B------:R-:W-:-:S04]  /*1af0*/  UISETP.NE.AND UP0, UPT, UR6, UR20, UPT ;  /* 0x000000140600728c */ /* 0x000fc8000bf05270 */
[----:B------:R-:W-:-:S04]  /*1b00*/  USEL UR7, URZ, 0x1, UP0 ;  /* 0x000000013f077887 */ /* 0x000fc80008000000 */
[----:B------:R-:W-:-:S06]  /*1b10*/  UISETP.NE.AND UP0, UPT, UR7, URZ, UPT ;  /* 0x0000003f0700728c */ /* 0x000fcc000bf05270 */
[----:B------:R-:W-:Y:S01]  /*1b20*/  PLOP3.LUT P0, PT, PT, PT, UP0, 0x80, 0x0 ;  /* 0x000000000000781c */ /* 0x000fe20003f0f008 */
[----:B------:R-:W-:Y:S01]  /*1b30*/  QGMMA.SP.64x64x64.F32.E4M3.E4M3 R56, gdesc[UR12], R56, R96 ;  /* 0x04e060000c3879f3 */ /* 0x000fe20008700a38 */
[----:B------:R-:W-:Y:S01]  /*1b40*/  UIADD3 UR12, UR18, 0x202, URZ ;  /* 0x00000202120c7890 */ /* 0x000fe2000fffe03f */
[----:B------:R-:W-:-:S08]  /*1b50*/  UMOV UR13, 0x80000020 ;  /* 0x80000020000d7882 */ /* 0x000fd00000000000 */
[----:B------:R-:W-:Y:S03]  /*1b60*/  QGMMA.SP.64x64x64.F32.E4M3.E4M3 R24, gdesc[UR12], R24, R203, gsb0 ;  /* 0x04e0cb000c1879f3 */ /* 0x000fe60008000a18 */
[----:B------:R-:W-:Y:S02]  /*1b70*/  WARPGROUP.DEPBAR.LE gsb0, 0x0 ;  /* 0x00008000000079c5 */ /* 0x000fe40000010000 */
[----:B------:R-:W-:Y:S05]  /*1b80*/  @!P0 BRA `(.L_x_19) ;  /* 0x0000000400088947 */ /* 0x000fea0003800000 */
[----:B------:R-:W-:Y:S01]  /*1b90*/  FADD R13, R56, R13 ;  /* 0x0000000d380d7221 */ /* 0x000fe20000000000 */
[----:B------:R-:W-:-:S01]  /*1ba0*/  FADD R14, R57, R14 ;  /* 0x0000000e390e7221 */ /* 0x000fc20000000000 */
        /* <DEDUP_REMOVED lines=62> */
[----:B------:R-:W-:-:S02]  /*1f90*/  WARPGROUP.DEPBAR.LE gsb0, 0x0 ;  /* 0x00008000000079c5 */ /* 0x000fc40000010000 */
[----:B------:R-:W-:-:S05]  /*1fa0*/  UMOV UR6, URZ ;  /* 0x0000003f00067c82 */ /* 0x000fca0008000000 */
.L_x_19:
[----:B------:R-:W-:Y:S05]  /*1fb0*/  @!P1 BRA `(.L_x_20) ;  /* 0x0000000000049947 */ /* 0x000fea0003800000 */
[----:B------:R-:W-:Y:S01]  /*1fc0*/  BPT.TRAP 0x1 ;  /* 0x000000040000795c */ /* 0x000fe20000300000 */
.L_x_20:
[----:B------:R-:W-:Y:S01]  /*1fd0*/  ULEA UR7, UR11, UR19, 0x3 ;  /* 0x000000130b077291 */ /* 0x000fe2000f8e183f */
[----:B------:R-:W-:-:S03]  /*1fe0*/  ISETP.GT.U32.AND P0, PT, R5, 0x1, PT ;  /* 0x000000010500780c */ /* 0x000fc60003f04070 */
[----:B------:R-:W-:-:S04]  /*1ff0*/  UIADD3 UR7, UR7, 0x40, URZ ;  /* 0x0000004007077890 */ /* 0x000fc8000fffe03f */
[----:B------:R-:W-:-:S09]  /*2000*/  UPRMT UR7, URZ, 0x654, UR7 ;  /* 0x000006543f077896 */ /* 0x000fd20008000007 */
[----:B------:R-:W-:Y:S01]  /*2010*/  SYNCS.ARRIVE.TRANS64.RED.A1T0 RZ, [UR7], RZ ;  /* 0x000000ffffff79a7 */ /* 0x000fe20008100407 */
[----:B------:R-:W-:Y:S05]  /*2020*/  @P0 BRA `(.L_x_21) ;  /* 0x0000000000040947 */ /* 0x000fea0003800000 */
[----:B------:R-:W-:Y:S01]  /*2030*/  BPT.TRAP 0x1 ;  /* 0x000000040000795c */ /* 0x000fe20000300000 */
.L_x_21:
[----:B------:R-:W-:Y:S01]  /*2040*/  UIADD3 UR10, UR10, 0x1, URZ ;  /* 0x000000010a0a7890 */ /* 0x000fe2000fffe03f */
[C---:B------:R-:W-:Y:S01]  /*2050*/  ISETP.GT.AND P0, PT, R9.reuse, 0x1, PT ;  /* 0x000000010900780c */ /* 0x040fe20003f04270 */
[----:B------:R-:W-:Y:S01]  /*2060*/  UIADD3 UR11, UR11, 0x1, URZ ;  /* 0x000000010b0b7890 */ /* 0x000fe2000fffe03f */
[----:B------:R-:W-:Y:S01]  /*2070*/  IADD3 R9, R9, -0x1, RZ ;  /* 0xffffffff09097810 */ /* 0x000fe20007ffe0ff */
[----:B------:R-:W-:Y:S02]  /*2080*/  UISETP.NE.AND UP1, UPT, UR10, 0x8, UPT ;  /* 0x000000080a00788c */ /* 0x000fe4000bf25270 */
[----:B------:R-:W-:Y:S02]  /*2090*/  UISETP.NE.AND UP2, UPT, UR11, 0x8, UPT ;  /* 0x000000080b00788c */ /* 0x000fe4000bf45270 */
[----:B------:R-:W-:Y:S02]  /*20a0*/  USEL UR7, URZ, 0x1, UP1 ;  /* 0x000000013f077887 */ /* 0x000fe40008800000 */
[----:B------:R-:W-:-:S02]  /*20b0*/  USEL UR10, UR10, URZ, UP1 ;  /* 0x0000003f0a0a7287 */ /* 0x000fc40008800000 */
[----:B------:R-:W-:Y:S02]  /*20c0*/  USEL UR11, UR11, URZ, UP2 ;  /* 0x0000003f0b0b7287 */ /* 0x000fe40009000000 */
[----:B------:R-:W-:Y:S01]  /*20d0*/  LOP3.LUT R19, R19, UR7, RZ, 0x3c, !PT ;  /* 0x0000000713137c12 */ /* 0x000fe2000f8e3cff */
[----:B------:R-:W-:Y:S01]  /*20e0*/  UMOV UR7, 0x1 ;  /* 0x0000000100077882 */ /* 0x000fe20000000000 */
[----:B------:R-:W-:Y:S08]  /*20f0*/  @P0 BRA `(.L_x_22) ;  /* 0xfffffff400ac0947 */ /* 0x000ff0000383ffff */
.L_x_14:
[----:B------:R-:W4:Y:S01]  /*2100*/  LDC R19, c[0x0][0x288] ;  /* 0x0000a200ff137b82 */ /* 0x000f220000000800 */
[----:B------:R-:W-:Y:S01]  /*2110*/  LOP3.LUT R9, R4, 0x60, RZ, 0xc0, !PT ;  /* 0x0000006004097812 */ /* 0x000fe200078ec0ff */
[----:B------:R-:W-:Y:S01]  /*2120*/  IMAD.SHL.U32 R20, R12, 0x40, RZ ;  /* 0x000000400c147824 */ /* 0x000fe200078e00ff */
[----:B------:R-:W-:Y:S01]  /*2130*/  SHF.R.U32.HI R10, RZ, 0x2, R4 ;  /* 0x00000002ff0a7819 */ /* 0x000fe20000011604 */
[----:B------:R-:W-:Y:S01]  /*2140*/  UIADD3 UR5, UR8, UR5, URZ ;  /* 0x0000000508057290 */ /* 0x000fe2000fffe03f */
[----:B------:R-:W-:Y:S01]  /*2150*/  SHF.R.U32.HI R9, RZ, 0x5, R9 ;  /* 0x00000005ff097819 */ /* 0x000fe20000011609 */
[----:B------:R-:W-:Y:S01]  /*2160*/  UISETP.NE.AND UP0, UPT, UR6, URZ, UPT ;  /* 0x0000003f0600728c */ /* 0x000fe2000bf05270 */
[----:B------:R-:W-:Y:S01]  /*2170*/  LOP3.LUT R10, R10, 0x7, RZ, 0xc0, !PT ;  /* 0x000000070a0a7812 */ /* 0x000fe200078ec0ff */
[----:B------:R-:W-:Y:S01]  /*2180*/  ULDC UR7, c[0x0][0x284] ;  /* 0x0000a10000077ab9 */ /* 0x000fe20000000800 */
[----:B-1----:R-:W-:Y:S01]  /*2190*/  LOP3.LUT R11, R7, 0x1, RZ, 0xc0, !PT ;  /* 0x00000001070b7812 */ /* 0x002fe200078ec0ff */
[C---:B------:R-:W-:Y:S01]  /*21a0*/  IMAD.SHL.U32 R17, R9.reuse, 0x10, RZ ;  /* 0x0000001009117824 */ /* 0x040fe200078e00ff */
[----:B------:R-:W-:Y:S01]  /*21b0*/  USHF.R.U32.HI UR6, URZ, 0x3, UR5 ;  /* 0x000000033f067899 */ /* 0x000fe20008011605 */
[----:B0-----:R-:W-:Y:S01]  /*21c0*/  IMAD R18, R9, -0x10, -R10 ;  /* 0xfffffff009127824 */ /* 0x001fe200078e0a0a */
[----:B------:R-:W-:Y:S01]  /*21d0*/  SHF.R.U32.HI R9, RZ, 0x1, R4 ;  /* 0x00000001ff097819 */ /* 0x000fe20000011604 */
[----:B------:R-:W-:Y:S01]  /*21e0*/  ULDC.64 UR10, c[0x0][0x6d0] ;  /* 0x0001b400000a7ab9 */ /* 0x000fe20000000a00 */
[----:B------:R-:W-:Y:S01]  /*21f0*/  LOP3.LUT R10, R17, 0xfffffff0, R10, 0xe2, !PT ;  /* 0xfffffff0110a7812 */ /* 0x000fe200078ee20a */
[----:B------:R-:W-:Y:S01]  /*2200*/  IMAD R11, R11, -0x40, R18 ;  /* 0xffffffc00b0b7824 */ /* 0x000fe200078e0212 */
[----:B------:R-:W-:Y:S01]  /*2210*/  ULOP3.LUT UR6, UR6, 0x1, URZ, 0xc0, !UPT ;  /* 0x0000000106067892 */ /* 0x000fe2000f8ec03f */
[----:B------:R-:W-:Y:S01]  /*2220*/  IMAD.SHL.U32 R18, R8, 0x100, RZ ;  /* 0x0000010008127824 */ /* 0x000fe200078e00ff */
[----:B------:R-:W-:Y:S01]  /*2230*/  LOP3.LUT R9, R10, 0x40, R9, 0xf8, !PT ;  /* 0x000000400a097812 */ /* 0x000fe200078ef809 */
[----:B------:R-:W-:Y:S01]  /*2240*/  IMAD.MOV.U32 R98, RZ, RZ, R14 ;  /* 0x000000ffff627224 */ /* 0x000fe200078e000e */
[----:B------:R-:W-:Y:S01]  /*2250*/  UISETP.NE.U32.AND UP1, UPT, UR6, 0x1, UPT ;  /* 0x000000010600788c */ /* 0x000fe2000bf25070 */
[----:B------:R-:W-:Y:S01]  /*2260*/  SHF.R.S32.HI R17, RZ, 0x1f, R6 ;  /* 0x0000001fff117819 */ /* 0x000fe20000011406 */
[----:B------:R-:W-:Y:S01]  /*2270*/  IMAD.MOV.U32 R96, RZ, RZ, R13 ;  /* 0x000000ffff607224 */ /* 0x000fe200078e000d */
[----:B----4-:R-:W-:Y:S01]  /*2280*/  ISETP.GE.AND P0, PT, R20, R19, PT ;  /* 0x000000131400720c */ /* 0x010fe20003f06270 */
[----:B------:R-:W-:Y:S01]  /*2290*/  UISETP.GT.U32.AND UP1, UPT, UR8, 0x7, !UP1 ;  /* 0x000000070800788c */ /* 0x000fe2000cf24070 */
[C---:B------:R-:W-:Y:S01]  /*22a0*/  IADD3 R90, -R18.reuse, UR7, R11 ;  /* 0x00000007125a7c10 */ /* 0x040fe2000fffe10b */
[----:B------:R-:W-:Y:S01]  /*22b0*/  IMAD R21, R17, UR10, RZ ;  /* 0x0000000a11157c24 */ /* 0x000fe2000f8e02ff */
[----:B------:R-:W-:Y:S01]  /*22c0*/  ISETP.GE.OR P0, PT, R18, UR7, P0 ;  /* 0x0000000712007c0c */ /* 0x000fe20008706670 */
[----:B------:R-:W-:Y:S01]  /*22d0*/  USEL UR7, URZ, 0x1, !UP0 ;  /* 0x000000013f077887 */ /* 0x000fe2000c000000 */
[----:B------:R-:W-:Y:S01]  /*22e0*/  LOP3.LUT R8, R9, R18, RZ, 0xfc, !PT ;  /* 0x0000001209087212 */ /* 0x000fe200078efcff */
[----:B------:R-:W-:Y:S01]  /*22f0*/  UISETP.GT.U32.AND UP0, UPT, UR5, 0x7, UPT ;  /* 0x000000070500788c */ /* 0x000fe2000bf04070 */
[----:B------:R-:W-:Y:S01]  /*2300*/  LOP3.LUT R10, R4, 0x3, RZ, 0xc0, !PT ;  /* 0x00000003040a7812 */ /* 0x000fe200078ec0ff */
[----:B------:R-:W-:Y:S01]  /*2310*/  USEL UR6, URZ, 0x1, !UP1 ;  /* 0x000000013f067887 */ /* 0x000fe2000c800000 */
[--C-:B------:R-:W-:Y:S01]  /*2320*/  SHF.R.S32.HI R9, RZ, 0x1f, R8.reuse ;  /* 0x0000001fff097819 */ /* 0x100fe20000011408 */
[----:B------:R-:W-:Y:S01]  /*2330*/  UISETP.LT.U32.AND UP0, UPT, UR8, 0x8, UP0 ;  /* 0x000000080800788c */ /* 0x000fe20008701070 */
[----:B------:R-:W-:Y:S01]  /*2340*/  ISETP.NE.AND P1, PT, RZ, UR7, PT ;  /* 0x00000007ff007c0c */ /* 0x000fe2000bf25270 */
[----:B------:R-:W-:Y:S01]  /*2350*/  IMAD R19, R10, -0x2, R19 ;  /* 0xfffffffe0a137824 */ /* 0x000fe200078e0213 */
[----:B------:R-:W-:Y:S01]  /*2360*/  ULOP3.LUT UR5, UR5, 0x7, URZ, 0xc0, !UPT ;  /* 0x0000000705057892 */ /* 0x000fe2000f8ec03f */
[C---:B------:R-:W-:Y:S01]  /*2370*/  IMAD R21, R6.reuse, UR11, R21 ;  /* 0x0000000b06157c24 */ /* 0x040fe2000f8e0215 */
[----:B------:R-:W-:Y:S01]  /*2380*/  USEL UR9, URZ, 0x1, !UP0 ;  /* 0x000000013f097887 */ /* 0x000fe2000c000000 */
[----:B------:R-:W-:-:S03]  /*2390*/  IMAD.WIDE.U32 R10, R6, UR10, R8 ;  /* 0x0000000a060a7c25 */ /* 0x000fc6000f8e0008 */
[----:B------:R-:W-:Y:S01]  /*23a0*/  ULOP3.LUT UR4, UR6, UR4, UR9, 0x96, !UPT ;  /* 0x0000000406047292 */ /* 0x000fe2000f8e9609 */
[----:B------:R-:W-:-:S04]  /*23b0*/  IMAD.IADD R21, R11, 0x1, R21 ;  /* 0x000000010b157824 */ /* 0x000fc800078e0215 */
[----:B------:R-:W-:Y:S07]  /*23c0*/  @!P1 BRA `(.L_x_23) ;  /* 0x0000000400049947 */ /* 0x000fee0003800000 */
[----:B------:R-:W-:Y:S01]  /*23d0*/  FADD R96, R56, R96 ;  /* 0x0000006038607221 */ /* 0x000fe20000000000 */
        /* <DEDUP_REMOVED lines=63> */
[----:B------:R-:W-:-:S06]  /*27d0*/  WARPGROUP.DEPBAR.LE gsb0, 0x0 ;  /* 0x00008000000079c5 */ /* 0x000fcc0000010000 */
.L_x_23:
[----:B------:R-:W-:Y:S02]  /*27e0*/  WARPGROUP.DEPBAR.LE gsb0, 0x0 ;  /* 0x00008000000079c5 */ /* 0x000fe40000010000 */
[----:B------:R-:W-:Y:S01]  /*27f0*/  MOV R11, R21 ;  /* 0x00000015000b7202 */ /* 0x000fe20000000f00 */
[----:B------:R-:W-:Y:S02]  /*2800*/  IMAD.IADD R82, R19, 0x1, -R20 ;  /* 0x0000000113527824 */ /* 0x000fe400078e0a14 */
[----:B------:R-:W-:Y:S01]  /*2810*/  IMAD.MOV.U32 R83, RZ, RZ, -0x1 ;  /* 0xffffffffff537424 */ /* 0x000fe200078e00ff */
[----:B------:R-:W-:Y:S06]  /*2820*/  @P0 BRA `(.L_x_24) ;  /* 0x0000004800400947 */ /* 0x000fec0003800000 */
[----:B------:R-:W0:Y:S01]  /*2830*/  LDC.64 R24, c[0x0][0x6c8] ;  /* 0x0001b200ff187b82 */ /* 0x000e220000000a00 */
[----:B------:R-:W-:Y:S01]  /*2840*/  IMAD.WIDE R12, R12, 0x40, RZ ;  /* 0x000000400c0c7825 */ /* 0x000fe200078e02ff */
[----:B---3-5:R-:W-:Y:S01]  /*2850*/  FSETP.NEU.AND P1, PT, R89, RZ, PT ;  /* 0x000000ff5900720b */ /* 0x028fe20003f2d000 */
[----:B------:R-:W-:Y:S01]  /*2860*/  BSSY B0, `(.L_x_24) ;  /* 0x000048c000007945 */ /* 0x000fe20003800000 */
[----:B------:R-:W-:Y:S01]  /*2870*/  ISETP.GT.AND P0, PT, R82, RZ, PT ;  /* 0x000000ff5200720c */ /* 0x000fe20003f04270 */
[----:B------:R-:W-:-:S03]  /*2880*/  IMAD.SHL.U32 R205, R4, 0x2, RZ ;  /* 0x0000000204cd7824 */ /* 0x000fc600078e00ff */
[----:B------:R-:W-:Y:S02]  /*2890*/  ISETP.GT.AND P2, PT, R90, RZ, P0 ;  /* 0x000000ff5a00720c */ /* 0x000fe40000744270 */
[----:B------:R-:W-:Y:S01]  /*28a0*/  LOP3.LUT R205, R12, 0x6, R205, 0xf8, !PT ;  /* 0x000000060ccd7812 */ /* 0x000fe200078ef8cd */
[----:B0-----:R-:W-:-:S04]  /*28b0*/  IMAD R14, R13, R24, RZ ;  /* 0x000000180d0e7224 */ /* 0x001fc800078e02ff */
[----:B------:R-:W-:-:S04]  /*28c0*/  IMAD.WIDE.U32 R20, R205, R24, R10 ;  /* 0x00000018cd147225 */ /* 0x000fc800078e000a */
[----:B------:R-:W-:-:S04]  /*28d0*/  IMAD R11, R205, R25, R14 ;  /* 0x00000019cd0b7224 */ /* 0x000fc800078e020e */
[----:B------:R-:W-:Y:S01]  /*28e0*/  IMAD.IADD R27, R21, 0x1, R11 ;  /* 0x00000001151b7824 */ /* 0x000fe200078e020b */
[----:B------:R-:W-:Y:S06]  /*28f0*/  @!P1 BRA `(.L_x_25) ;  /* 0x0000003400789947 */ /* 0x000fec0003800000 */
[----:B------:R-:W0:Y:S01]  /*2900*/  LDC.64 R10, c[0x0][0x6b0] ;  /* 0x0001ac00ff0a7b82 */ /* 0x000e220000000a00 */
[----:B------:R-:W-:Y:S01]  /*2910*/  ULDC.64 UR6, c[0x0][0x6b8] ;  /* 0x0001ae0000067ab9 */ /* 0x000fe20000000a00 */
[----:B------:R-:W-:Y:S01]  /*2920*/  ULDC.64 UR10, c[0x0][0x6a8] ;  /* 0x0001aa00000a7ab9 */ /* 0x000fe20000000a00 */
[----:B------:R-:W-:Y:S01]  /*2930*/  IMAD R201, R17, UR6, RZ ;  /* 0x0000000611c97c24 */ /* 0x000fe2000f8e02ff */
[----:B------:R-:W-:Y:S01]  /*2940*/  ULDC.64 UR12, c[0x0][0x6c0] ;  /* 0x0001b000000c7ab9 */ /* 0x000fe20000000a00 */
[----:B------:R-:W-:-:S03]  /*2950*/  IMAD.WIDE.U32 R60, R6, UR6, R8 ;  /* 0x00000006063c7c25 */ /* 0x000fc6000f8e0008 */
[----:B------:R-:W1:Y:S01]  /*2960*/  LDC.64 R22, c[0x0][0x6b0] ;  /* 0x0001ac00ff167b82 */ /* 0x000e620000000a00 */
[----:B------:R-:W-:Y:S02]  /*2970*/  IMAD R201, R6, UR7, R201 ;  /* 0x0000000706c97c24 */ /* 0x000fe4000f8e02c9 */
[----:B------:R-:W-:Y:S02]  /*2980*/  IMAD.MOV.U32 R64, RZ, RZ, R60 ;  /* 0x000000ffff407224 */ /* 0x000fe400078e003c */
[----:B------:R-:W-:Y:S02]  /*2990*/  IMAD.IADD R65, R61, 0x1, R201 ;  /* 0x000000013d417824 */ /* 0x000fe400078e02c9 */
[----:B0-----:R-:W-:-:S04]  /*29a0*/  IMAD R12, R13, R10, RZ ;  /* 0x0000000a0d0c7224 */ /* 0x001fc800078e02ff */
[C---:B------:R-:W-:Y:S02]  /*29b0*/  IMAD R203, R205.reuse, R11, R12 ;  /* 0x0000000bcdcb7224 */ /* 0x040fe400078e020c */
[----:B------:R-:W-:-:S05]  /*29c0*/  IMAD.WIDE.U32 R12, R205, R10, R64 ;  /* 0x0000000acd0c7225 */ /* 0x000fca00078e0040 */
[----:B------:R-:W-:Y:S02]  /*29d0*/  IADD3 R13, R13, R203, RZ ;  /* 0x000000cb0d0d7210 */ /* 0x000fe40007ffe0ff */
[----:B------:R-:W-:-:S04]  /*29e0*/  LEA R18, P1, R12, UR10, 0x2 ;  /* 0x0000000a0c127c11 */ /* 0x000fc8000f8210ff */
[----:B------:R-:W-:-:S05]  /*29f0*/  LEA.HI.X R19, R12, UR11, R13, 0x2, P1 ;  /* 0x0000000b0c137c11 */ /* 0x000fca00088f140d */
[----:B------:R0:W3:Y:S01]  /*2a00*/  @P2 LDG.E.LTC128B R14, desc[UR16][R18.64] ;  /* 0x00000010120e2981 */ /* 0x0000e2000c1e1920 */
[----:B------:R-:W-:Y:S01]  /*2a10*/  LEA R52, P1, R20, UR12, 0x2 ;  /* 0x0000000c14347c11 */ /* 0x000fe2000f8210ff */
[CC--:B------:R-:W-:Y:S01]  /*2a20*/  IMAD.WIDE.U32 R12, R205.reuse, R10.reuse, R8 ;  /* 0x0000000acd0c7225 */ /* 0x0c0fe200078e0008 */
[----:B------:R-:W-:Y:S01]  /*2a30*/  ISETP.GT.AND P6, PT, R82, 0x1, PT ;  /* 0x000000015200780c */ /* 0x000fe20003fc4270 */
[----:B------:R-:W-:Y:S01]  /*2a40*/  BSSY B1, `(.L_x_26) ;  /* 0x0000015000017945 */ /* 0x000fe20003800000 */
[----:B------:R-:W-:Y:S01]  /*2a50*/  LEA.HI.X R53, R20, UR13, R27, 0x2, P1 ;  /* 0x0000000d14357c11 */ /* 0x000fe200088f141b */
[----:B-1----:R-:W-:Y:S01]  /*2a60*/  IMAD.WIDE.U32 R28, R205, R10, R22 ;  /* 0x0000000acd1c7225 */ /* 0x002fe200078e0016 */
[----:B------:R-:W-:Y:S02]  /*2a70*/  ISETP.GT.AND P1, PT, R90, RZ, P6 ;  /* 0x000000ff5a00720c */ /* 0x000fe40003724270 */
[----:B------:R-:W-:Y:S01]  /*2a80*/  LOP3.LUT R92, R92, 0xfffffffd, RZ, 0xc0, !PT ;  /* 0xfffffffd5c5c7812 */ /* 0x000fe200078ec0ff */
[C---:B------:R-:W-:Y:S01]  /*2a90*/  IMAD.IADD R21, R203.reuse, 0x1, R13 ;  /* 0x00000001cb157824 */ /* 0x040fe200078e020d */
[----:B------:R-:W-:Y:S01]  /*2aa0*/  IADD3 R13, P3, R60, R28, RZ ;  /* 0x0000001c3c0d7210 */ /* 0x000fe20007f7e0ff */
[----:B------:R-:W-:-:S02]  /*2ab0*/  IMAD.IADD R33, R203, 0x1, R29 ;  /* 0x00000001cb217824 */ /* 0x000fc400078e021d */
[----:B------:R-:W-:Y:S01]  /*2ac0*/  IMAD.MOV.U32 R20, RZ, RZ, R12 ;  /* 0x000000ffff147224 */ /* 0x000fe200078e000c */
[----:B------:R-:W-:Y:S01]  /*2ad0*/  LEA R12, P4, R13, UR10, 0x2 ;  /* 0x0000000a0d0c7c11 */ /* 0x000fe2000f8810ff */
[----:B------:R-:W-:Y:S01]  /*2ae0*/  IMAD.X R30, R33, 0x1, R65, P3 ;  /* 0x00000001211e7824 */ /* 0x000fe200018e0641 */
[----:B------:R-:W-:Y:S01]  /*2af0*/  @P6 LOP3.LUT R92, R92, 0x2, RZ, 0xfc, !PT ;  /* 0x000000025c5c6812 */ /* 0x000fe200078efcff */
[----:B0-----:R-:W-:-:S03]  /*2b00*/  IMAD.WIDE.U32 R18, R6, UR6, R20 ;  /* 0x0000000606127c25 */ /* 0x001fc6000f8e0014 */
[----:B------:R-:W-:Y:S01]  /*2b10*/  LEA.HI.X R13, R13, UR11, R30, 0x2, P4 ;  /* 0x0000000b0d0d7c11 */ /* 0x000fe2000a0f141e */
[----:B---3--:R-:W-:-:S04]  /*2b20*/  FMUL R17, R14, R89 ;  /* 0x000000590e117220 */ /* 0x008fc80000400000 */
[----:B--2---:R-:W-:Y:S01]  /*2b30*/  FFMA R31, R96, R88, R17 ;  /* 0x00000058601f7223 */ /* 0x004fe20000000011 */
[----:B------:R-:W-:-:S04]  /*2b40*/  IMAD.IADD R17, R201, 0x1, R19 ;  /* 0x00000001c9117824 */ /* 0x000fc800078e0213 */
[----:B------:R0:W-:Y:S01]  /*2b50*/  @P2 STG.E desc[UR16][R52.64], R31 ;  /* 0x0000001f34002986 */ /* 0x0001e2000c101910 */
[----:B------:R-:W-:Y:S01]  /*2b60*/  IADD3 R26, P2, R8, R28, RZ ;  /* 0x0000001c081a7210 */ /* 0x000fe20007f5e0ff */
[----:B------:R-:W-:-:S12]  /*2b70*/  @!P1 BRA `(.L_x_27) ;  /* 0x0000000000049947 */ /* 0x000fd80003800000 */
[----:B------:R1:W5:Y:S02]  /*2b80*/  LDG.E.LTC128B R14, desc[UR16][R12.64] ;  /* 0x000000100c0e7981 */ /* 0x000364000c1e1920 */
.L_x_27:
[----:B------:R-:W-:Y:S05]  /*2b90*/  BSYNC B1 ;  /* 0x0000000000017941 */ /* 0x000fea0003800000 */
.L_x_26:
[----:B-1---5:R-:W-:Y:S01]  /*2ba0*/  FMUL R13, R14, R89 ;  /* 0x000000590e0d7220 */ /* 0x022fe20000400000 */
[----:B------:R-:W-:Y:S01]  /*2bb0*/  LEA R48, P3, R24, R52, 0x2 ;  /* 0x0000003418307211 */ /* 0x000fe200078610ff */
[----:B------:R-:W-:Y:S01]  /*2bc0*/  IMAD.X R27, R9, 0x1, R33, P2 ;  /* 0x00000001091b7824 */ /* 0x000fe200010e0621 */
[----:B------:R-:W-:Y:S01]  /*2bd0*/  ISETP.GT.AND P2, PT, R90, 0x8, P0 ;  /* 0x000000085a00780c */ /* 0x000fe20000744270 */
[----:B------:R-:W-:Y:S01]  /*2be0*/  FFMA R21, R98, R88, R13 ;  /* 0x0000005862157223 */ /* 0x000fe2000000000d */
[----:B------:R-:W-:Y:S01]  /*2bf0*/  LEA.HI.X R49, R24, R53, R25, 0x2, P3 ;  /* 0x0000003518317211 */ /* 0x000fe200018f1419 */
[----:B------:R-:W-:Y:S01]  /*2c00*/  IMAD.WIDE.U32 R12, R6, UR6, R26 ;  /* 0x00000006060c7c25 */ /* 0x000fe2000f8e001a */
[C---:B------:R-:W-:Y:S01]  /*2c10*/  LEA R50, P4, R18.reuse, UR10, 0x2 ;  /* 0x0000000a12327c11 */ /* 0x040fe2000f8810ff */
[----:B------:R-:W-:Y:S02]  /*2c20*/  BSSY B1, `(.L_x_28) ;  /* 0x0000009000017945 */ /* 0x000fe40003800000 */
[----:B------:R1:W-:Y:S01]  /*2c30*/  @P1 STG.E desc[UR16][R48.64], R21 ;  /* 0x0000001530001986 */ /* 0x0003e2000c101910 */
[----:B------:R-:W-:Y:S01]  /*2c40*/  LEA.HI.X R51, R18, UR11, R17, 0x2, P4 ;  /* 0x0000000b12337c11 */ /* 0x000fe2000a0f1411 */
[----:B------:R-:W-:Y:S01]  /*2c50*/  IMAD.MOV.U32 R19, RZ, RZ, R33 ;  /* 0x000000ffff137224 */ /* 0x000fe200078e0021 */
[----:B------:R-:W-:Y:S01]  /*2c60*/  MOV R18, R28 ;  /* 0x0000001c00127202 */ /* 0x000fe20000000f00 */
[----:B------:R-:W-:-:S02]  /*2c70*/  IMAD R86, R11, 0x7, RZ ;  /* 0x000000070b567824 */ /* 0x000fc400078e02ff */
[----:B------:R-:W-:Y:S01]  /*2c80*/  IMAD.IADD R17, R201, 0x1, R13 ;  /* 0x00000001c9117824 */ /* 0x000fe200078e020d */
[----:B------:R-:W-:Y:S06]  /*2c90*/  @!P2 BRA `(.L_x_29) ;  /* 0x000000000004a947 */ /* 0x000fec0003800000 */
[----:B------:R2:W5:Y:S02]  /*2ca0*/  LDG.E.LTC128B R14, desc[UR16][R50.64+0x20] ;  /* 0x00002010320e7981 */ /* 0x000564000c1e1920 */
.L_x_29:
[----:B------:R-:W-:Y:S05]  /*2cb0*/  BSYNC B1 ;  /* 0x0000000000017941 */ /* 0x000fea0003800000 */
.L_x_28:
[----:B------:R-:W-:Y:S01]  /*2cc0*/  ISETP.GT.AND P3, PT, R90, 0x8, P6 ;  /* 0x000000085a00780c */ /* 0x000fe20003764270 */
[----:B------:R-:W-:Y:S01]  /*2cd0*/  IMAD.WIDE.U32 R18, R10, 0x7, R18 ;  /* 0x000000070a127825 */ /* 0x000fe200078e0012 */
[----:B------:R-:W-:-:S03]  /*2ce0*/  ISETP.GT.AND P5, PT, R82, 0x8, PT ;  /* 0x000000085200780c */ /* 0x000fc60003fa4270 */
[----:B-----5:R-:W-:Y:S01]  /*2cf0*/  FMUL R20, R14, R89 ;  /* 0x000000590e147220 */ /* 0x020fe20000400000 */
[----:B------:R-:W-:Y:S01]  /*2d00*/  LEA R46, P1, R12, UR10, 0x2 ;  /* 0x0000000a0c2e7c11 */ /* 0x000fe2000f8210ff */
[----:B------:R-:W-:Y:S01]  /*2d10*/  BSSY B1, `(.L_x_30) ;  /* 0x000000d000017945 */ /* 0x000fe20003800000 */
[----:B------:R-:W-:Y:S01]  /*2d20*/  LOP3.LUT R92, R92, 0xfffffffb, RZ, 0xc0, !PT ;  /* 0xfffffffb5c5c7812 */ /* 0x000fe200078ec0ff */
[----:B------:R-:W-:Y:S01]  /*2d30*/  FFMA R15, R15, R88, R20 ;  /* 0x000000580f0f7223 */ /* 0x000fe20000000014 */
[----:B------:R-:W-:Y:S01]  /*2d40*/  LEA.HI.X R47, R12, UR11, R17, 0x2, P1 ;  /* 0x0000000b0c2f7c11 */ /* 0x000fe200088f1411 */
[----:B------:R-:W-:Y:S01]  /*2d50*/  IMAD.IADD R17, R19, 0x1, R86 ;  /* 0x0000000113117824 */ /* 0x000fe200078e0256 */
[----:B------:R-:W-:Y:S02]  /*2d60*/  IADD3 R13, P1, R60, R18, RZ ;  /* 0x000000123c0d7210 */ /* 0x000fe40007f3e0ff */
[----:B------:R3:W-:Y:S01]  /*2d70*/  @P2 STG.E desc[UR16][R52.64+0x20], R15 ;  /* 0x0000200f34002986 */ /* 0x0007e2000c101910 */
[----:B------:R-:W-:-:S02]  /*2d80*/  ISETP.GT.AND P2, PT, R90, RZ, P5 ;  /* 0x000000ff5a00720c */ /* 0x000fc40002f44270 */
[----:B------:R-:W-:Y:S01]  /*2d90*/  IMAD.X R20, R17, 0x1, R65, P1 ;  /* 0x0000000111147824 */ /* 0x000fe200008e0641 */
[----:B------:R-:W-:Y:S02]  /*2da0*/  @P5 LOP3.LUT R92, R92, 0x4, RZ, 0xfc, !PT ;  /* 0x000000045c5c5812 */ /* 0x000fe400078efcff */
[----:B------:R-:W-:Y:S01]  /*2db0*/  LEA R12, P1, R13, UR10, 0x2 ;  /* 0x0000000a0d0c7c11 */ /* 0x000fe2000f8210ff */
[----:B------:R-:W-:-:S12]  /*2dc0*/  @!P3 BRA `(.L_x_31) ;  /* 0x000000000004b947 */ /* 0x000fd80003800000 */
[----:B------:R4:W5:Y:S02]  /*2dd0*/  LDG.E.LTC128B R14, desc[UR16][R46.64+0x20] ;  /* 0x000020102e0e7981 */ /* 0x000964000c1e1920 */
.L_x_31:
[----:B------:R-:W-:Y:S05]  /*2de0*/  BSYNC B1 ;  /* 0x0000000000017941 */ /* 0x000fea0003800000 */
.L_x_30:
[----:B---3-5:R-:W-:Y:S01]  /*2df0*/  FMUL R15, R14, R89 ;  /* 0x000000590e0f7220 */ /* 0x028fe20000400000 */
[----:B------:R-:W-:Y:S01]  /*2e00*/  IMAD.MOV.U32 R32, RZ, RZ, R14 ;  /* 0x000000ffff207224 */ /* 0x000fe200078e000e */
[----:B------:R-:W-:Y:S02]  /*2e10*/  LEA.HI.X R13, R13, UR11, R20, 0x2, P1 ;  /* 0x0000000b0d0d7c11 */ /* 0x000fe400088f1414 */
[----:B------:R-:W-:-:S05]  /*2e20*/  FFMA R15, R16, R88, R15 ;  /* 0x00000058100f7223 */ /* 0x000fca000000000f */
[----:B------:R3:W-:Y:S04]  /*2e30*/  @P3 STG.E desc[UR16][R48.64+0x20], R15 ;  /* 0x0000200f30003986 */ /* 0x0007e8000c101910 */
[----:B------:R0:W2:Y:S01]  /*2e40*/  @P2 LDG.E.LTC128B R32, desc[UR16][R12.64] ;  /* 0x000000100c202981 */ /* 0x0000a2000c1e1920 */
[----:B------:R-:W-:Y:S01]  /*2e50*/  IADD3 R28, P1, R18, R10, RZ ;  /* 0x0000000a121c7210 */ /* 0x000fe20007f3e0ff */
[----:B------:R-:W-:Y:S01]  /*2e60*/  IMAD R45, R25, 0x1c, RZ ;  /* 0x0000001c192d7824 */ /* 0x000fe200078e02ff */
[----:B------:R-:W-:Y:S01]  /*2e70*/  ISETP.GT.AND P4, PT, R82, 0x9, PT ;  /* 0x000000095200780c */ /* 0x000fe20003f84270 */
[----:B------:R-:W-:-:S04]  /*2e80*/  IMAD.WIDE.U32 R36, R24, 0x1c, R48 ;  /* 0x0000001c18247825 */ /* 0x000fc800078e0030 */
[----:B------:R-:W-:Y:S02]  /*2e90*/  IMAD.X R29, R17, 0x1, R11, P1 ;  /* 0x00000001111d7824 */ /* 0x000fe400008e060b */
[----:B------:R-:W-:Y:S02]  /*2ea0*/  IMAD.IADD R45, R37, 0x1, R45 ;  /* 0x00000001252d7824 */ /* 0x000fe400078e022d */
[----:B------:R-:W-:-:S04]  /*2eb0*/  IMAD.WIDE.U32 R26, R10, 0x7, R28 ;  /* 0x000000070a1a7825 */ /* 0x000fc800078e001c */
[----:B------:R-:W-:Y:S01]  /*2ec0*/  IMAD.MOV.U32 R44, RZ, RZ, R36 ;  /* 0x000000ffff2c7224 */ /* 0x000fe200078e0024 */
[----:B------:R-:W-:Y:S02]  /*2ed0*/  IADD3 R33, R86, R27, RZ ;  /* 0x0000001b56217210 */ /* 0x000fe40007ffe0ff */
[----:B------:R-:W-:-:S05]  /*2ee0*/  IADD3 R20, P1, R26, R10, RZ ;  /* 0x0000000a1a147210 */ /* 0x000fca0007f3e0ff */
[----:B-1----:R-:W-:Y:S02]  /*2ef0*/  IMAD.X R21, R33, 0x1, R11, P1 ;  /* 0x0000000121157824 */ /* 0x002fe400008e060b */
[----:B------:R-:W-:-:S04]  /*2f00*/  IMAD.WIDE.U32 R18, R10, 0x7, R20 ;  /* 0x000000070a127825 */ /* 0x000fc800078e0014 */
[----:B------:R-:W-:Y:S01]  /*2f10*/  IMAD.IADD R58, R86, 0x1, R19 ;  /* 0x00000001563a7824 */ /* 0x000fe200078e0213 */
[----:B------:R-:W-:-:S05]  /*2f20*/  IADD3 R16, P1, R18, R10, RZ ;  /* 0x0000000a12107210 */ /* 0x000fca0007f3e0ff */
[----:B------:R-:W-:Y:S02]  /*2f30*/  IMAD.X R17, R58, 0x1, R11, P1 ;  /* 0x000000013a117824 */ /* 0x000fe400008e060b */
[----:B---3--:R-:W-:-:S04]  /*2f40*/  IMAD.WIDE.U32 R14, R10, 0x7, R16 ;  /* 0x000000070a0e7825 */ /* 0x008fc800078e0010 */
[----:B------:R-:W-:Y:S01]  /*2f50*/  IMAD.IADD R72, R86, 0x1, R15 ;  /* 0x0000000156487824 */ /* 0x000fe200078e020f */
[----:B0-----:R-:W-:-:S05]  /*2f60*/  IADD3 R12, P1, R14, R10, RZ ;  /* 0x0000000a0e0c7210 */ /* 0x001fca0007f3e0ff */
[----:B------:R-:W-:Y:S02]  /*2f70*/  IMAD.X R13, R72, 0x1, R11, P1 ;  /* 0x00000001480d7824 */ /* 0x000fe400008e060b */
[----:B------:R-:W-:-:S04]  /*2f80*/  IMAD.WIDE.U32 R54, R10, 0x7, R12 ;  /* 0x000000070a367825 */ /* 0x000fc800078e000c */
[----:B------:R-:W-:Y:S01]  /*2f90*/  IMAD.IADD R74, R86, 0x1, R55 ;  /* 0x00000001564a7824 */ /* 0x000fe200078e0237 */
[----:B------:R-:W-:-:S04]  /*2fa0*/  IADD3 R56, P1, R54, R10, RZ ;  /* 0x0000000a36387210 */ /* 0x000fc80007f3e0ff */
[----:B------:R-:W-:-:S03]  /*2fb0*/  IADD3.X R57, R74, R11, RZ, P1, !PT ;  /* 0x0000000b4a397210 */ /* 0x000fc60000ffe4ff */
[----:B------:R-:W-:-:S04]  /*2fc0*/  IMAD.WIDE.U32 R68, R10, 0x7, R56 ;  /* 0x000000070a447825 */ /* 0x000fc800078e0038 */
[----:B------:R-:W-:Y:S01]  /*2fd0*/  IMAD.IADD R78, R86, 0x1, R69 ;  /* 0x00000001564e7824 */ /* 0x000fe200078e0245 */
[----:B------:R-:W-:-:S05]  /*2fe0*/  IADD3 R70, P1, R68, R10, RZ ;  /* 0x0000000a44467210 */ /* 0x000fca0007f3e0ff */
[----:B------:R-:W-:Y:S01]  /*2ff0*/  IMAD.X R71, R78, 0x1, R11, P1 ;  /* 0x000000014e477824 */ /* 0x000fe200008e060b */
[----:B------:R-:W-:Y:S01]  /*3000*/  IADD3 R30, P1, R28, R60, RZ ;  /* 0x0000003c1c1e7210 */ /* 0x000fe20007f3e0ff */
[----:B------:R-:W-:-:S04]  /*3010*/  IMAD.WIDE.U32 R62, R10, 0x7, R70 ;  /* 0x000000070a3e7825 */ /* 0x000fc800078e0046 */
[----:B------:R-:W-:Y:S01]  /*3020*/  IMAD.X R29, R29, 0x1, R65, P1 ;  /* 0x000000011d1d7824 */ /* 0x000fe200008e0641 */
[----:B------:R-:W-:Y:S01]  /*3030*/  IADD3 R84, P1, P3, R60, R10, R62 ;  /* 0x0000000a3c547210 */ /* 0x000fe20007b3e03e */
[----:B------:R-:W-:-:S05]  /*3040*/  IMAD.IADD R209, R86, 0x1, R63 ;  /* 0x0000000156d17824 */ /* 0x000fca00078e023f */
[----:B------:R-:W-:Y:S02]  /*3050*/  IADD3.X R207, R65, R11, R209, P1, P3 ;  /* 0x0000000b41cf7210 */ /* 0x000fe40000fe64d1 */
[----:B------:R-:W-:-:S04]  /*3060*/  LEA R28, P1, R30, UR10, 0x2 ;  /* 0x0000000a1e1c7c11 */ /* 0x000fc8000f8210ff */
[----:B------:R-:W-:Y:S02]  /*3070*/  LEA.HI.X R29, R30, UR11, R29, 0x2, P1 ;  /* 0x0000000b1e1d7c11 */ /* 0x000fe400088f141d */
[----:B------:R-:W-:Y:S01]  /*3080*/  ISETP.GT.AND P1, PT, R90, RZ, P4 ;  /* 0x000000ff5a00720c */ /* 0x000fe20002724270 */
[----:B--2---:R-:W-:-:S04]  /*3090*/  FMUL R30, R32, R89 ;  /* 0x00000059201e7220 */ /* 0x004fc80000400000 */
[----:B------:R-:W-:-:S05]  /*30a0*/  FFMA R219, R219, R88, R30 ;  /* 0x00000058dbdb7223 */ /* 0x000fca000000001e */
[----:B------:R0:W-:Y:S04]  /*30b0*/  @P2 STG.E desc[UR16][R44.64], R219 ;  /* 0x000000db2c002986 */ /* 0x0001e8000c101910 */
[----:B------:R-:W2:Y:S01]  /*30c0*/  @P1 LDG.E.LTC128B R32, desc[UR16][R28.64] ;  /* 0x000000101c201981 */ /* 0x000ea2000c1e1920 */
[----:B------:R-:W-:Y:S01]  /*30d0*/  IMAD.WIDE.U32 R22, R10, 0x7, R22 ;  /* 0x000000070a167825 */ /* 0x000fe200078e0016 */
[C---:B------:R-:W-:Y:S01]  /*30e0*/  SHF.L.U64.HI R87, R24.reuse, 0x5, R25 ;  /* 0x0000000518577819 */ /* 0x040fe20000010219 */
[----:B------:R-:W-:Y:S02]  /*30f0*/  BSSY B1, `(.L_x_32) ;  /* 0x0000017000017945 */ /* 0x000fe40003800000 */
[----:B------:R-:W-:Y:S01]  /*3100*/  IMAD.SHL.U32 R85, R24, 0x20, RZ ;  /* 0x0000002018557824 */ /* 0x000fe200078e00ff */
[----:B------:R-:W-:-:S03]  /*3110*/  IADD3 R23, R86, R23, RZ ;  /* 0x0000001756177210 */ /* 0x000fc60007ffe0ff */
[----:B------:R-:W-:-:S03]  /*3120*/  IMAD.WIDE.U32 R30, R205, R10, R22 ;  /* 0x0000000acd1e7225 */ /* 0x000fc600078e0016 */
[----:B------:R-:W-:-:S04]  /*3130*/  IADD3 R30, P2, R8, R30, RZ ;  /* 0x0000001e081e7210 */ /* 0x000fc80007f5e0ff */
[----:B------:R-:W-:-:S03]  /*3140*/  IADD3.X R31, R9, R203, R31, P2, !PT ;  /* 0x000000cb091f7210 */ /* 0x000fc600017fe41f */
[----:B------:R-:W-:-:S04]  /*3150*/  IMAD.WIDE.U32 R30, R6, UR6, R30 ;  /* 0x00000006061e7c25 */ /* 0x000fc8000f8e001e */
[----:B------:R-:W-:Y:S01]  /*3160*/  IMAD.IADD R31, R201, 0x1, R31 ;  /* 0x00000001c91f7824 */ /* 0x000fe200078e021f */
[----:B------:R-:W-:-:S04]  /*3170*/  LEA R42, P2, R30, UR10, 0x2 ;  /* 0x0000000a1e2a7c11 */ /* 0x000fc8000f8410ff */
[----:B------:R-:W-:Y:S02]  /*3180*/  LEA.HI.X R43, R30, UR11, R31, 0x2, P2 ;  /* 0x0000000b1e2b7c11 */ /* 0x000fe400090f141f */
[----:B------:R-:W-:-:S05]  /*3190*/  IADD3 R40, P2, R85, R48, RZ ;  /* 0x0000003055287210 */ /* 0x000fca0007f5e0ff */
[----:B------:R-:W-:Y:S01]  /*31a0*/  IMAD.X R41, R87, 0x1, R49, P2 ;  /* 0x0000000157297824 */ /* 0x000fe200010e0631 */
[----:B------:R-:W-:-:S05]  /*31b0*/  IADD3 R24, P2, R22, R10, RZ ;  /* 0x0000000a16187210 */ /* 0x000fca0007f5e0ff */
[----:B------:R-:W-:Y:S01]  /*31c0*/  IMAD.X R25, R23, 0x1, R11, P2 ;  /* 0x0000000117197824 */ /* 0x000fe200010e060b */
[----:B------:R-:W-:Y:S01]  /*31d0*/  ISETP.GT.AND P2, PT, R90, 0x8, P5 ;  /* 0x000000085a00780c */ /* 0x000fe20002f44270 */
[----:B--2---:R-:W-:-:S04]  /*31e0*/  FMUL R28, R32, R89 ;  /* 0x00000059201c7220 */ /* 0x004fc80000400000 */
[----:B------:R-:W-:Y:S01]  /*31f0*/  FFMA R217, R217, R88, R28 ;  /* 0x00000058d9d97223 */ /* 0x000fe2000000001c */
[----:B------:R-:W-:-:S04]  /*3200*/  IMAD.WIDE.U32 R28, R205, R10, R24 ;  /* 0x0000000acd1c7225 */ /* 0x000fc800078e0018 */
[----:B------:R0:W-:Y:S01]  /*3210*/  @P1 STG.E desc[UR16][R40.64], R217 ;  /* 0x000000d928001986 */ /* 0x0001e2000c101910 */
[----:B------:R-:W-:-:S04]  /*3220*/  IADD3 R28, P1, R8, R28, RZ ;  /* 0x0000001c081c7210 */ /* 0x000fc80007f3e0ff */
[----:B------:R-:W-:Y:S01]  /*3230*/  IADD3.X R29, R9, R203, R29, P1, !PT ;  /* 0x000000cb091d7210 */ /* 0x000fe20000ffe41d */
[----:B------:R-:W-:Y:S08]  /*3240*/  @!P2 BRA `(.L_x_33) ;  /* 0x000000000004a947 */ /* 0x000ff00003800000 */
[----:B------:R1:W5:Y:S02]  /*3250*/  LDG.E.LTC128B R32, desc[UR16][R42.64+0x20] ;  /* 0x000020102a207981 */ /* 0x000364000c1e1920 */
.L_x_33:
[----:B------:R-:W-:Y:S05]  /*3260*/  BSYNC B1 ;  /* 0x0000000000017941 */ /* 0x000fea0003800000 */
.L_x_32:
[----:B-----5:R-:W-:Y:S01]  /*3270*/  FMUL R30, R32, R89 ;  /* 0x00000059201e7220 */ /* 0x020fe20000400000 */
[----:B------:R-:W-:Y:S01]  /*3280*/  IMAD.WIDE.U32 R28, R6, UR6, R28 ;  /* 0x00000006061c7c25 */ /* 0x000fe2000f8e001c */
[----:B------:R-:W-:Y:S03]  /*3290*/  BSSY B1, `(.L_x_34) ;  /* 0x0000009000017945 */ /* 0x000fe60003800000 */
[----:B------:R-:W-:Y:S01]  /*32a0*/  FFMA R215, R215, R88, R30 ;  /* 0x00000058d7d77223 */ /* 0x000fe2000000001e */
[----:B------:R-:W-:Y:S01]  /*32b0*/  IMAD.IADD R29, R201, 0x1, R29 ;  /* 0x00000001c91d7824 */ /* 0x000fe200078e021d */
[----:B------:R-:W-:-:S03]  /*32c0*/  LEA R38, P1, R28, UR10, 0x2 ;  /* 0x0000000a1c267c11 */ /* 0x000fc6000f8210ff */
[----:B------:R2:W-:Y:S01]  /*32d0*/  @P2 STG.E desc[UR16][R44.64+0x20], R215 ;  /* 0x000020d72c002986 */ /* 0x0005e2000c101910 */
[----:B------:R-:W-:Y:S02]  /*32e0*/  ISETP.GT.AND P2, PT, R90, 0x8, P4 ;  /* 0x000000085a00780c */ /* 0x000fe40002744270 */
[----:B------:R-:W-:-:S11]  /*32f0*/  LEA.HI.X R39, R28, UR11, R29, 0x2, P1 ;  /* 0x0000000b1c277c11 */ /* 0x000fd600088f141d */
[----:B--2---:R-:W-:Y:S05]  /*3300*/  @!P2 BRA `(.L_x_35) ;  /* 0x000000000004a947 */ /* 0x004fea0003800000 */
[----:B------:R2:W5:Y:S02]  /*3310*/  LDG.E.LTC128B R32, desc[UR16][R38.64+0x20] ;  /* 0x0000201026207981 */ /* 0x000564000c1e1920 */
.L_x_35:
[----:B------:R-:W-:Y:S05]  /*3320*/  BSYNC B1 ;  /* 0x0000000000017941 */ /* 0x000fea0003800000 */
.L_x_34:
[----:B-----5:R-:W-:Y:S01]  /*3330*/  FMUL R28, R32, R89 ;  /* 0x00000059201c7220 */ /* 0x020fe20000400000 */
[----:B------:R-:W-:Y:S01]  /*3340*/  IADD3 R27, P1, R60, R26, RZ ;  /* 0x0000001a3c1b7210 */ /* 0x000fe20007f3e0ff */
[----:B------:R-:W-:Y:S01]  /*3350*/  BSSY B1, `(.L_x_36) ;  /* 0x000000f000017945 */ /* 0x000fe20003800000 */
[----:B------:R-:W-:Y:S01]  /*3360*/  ISETP.GT.AND P3, PT, R82, 0x10, PT ;  /* 0x000000105200780c */ /* 0x000fe20003f64270 */
[----:B------:R-:W-:Y:S01]  /*3370*/  FFMA R213, R213, R88, R28 ;  /* 0x00000058d5d57223 */ /* 0x000fe2000000001c */
[----:B------:R-:W-:Y:S01]  /*3380*/  LOP3.LUT R92, R92, 0xffffffef, RZ, 0xc0, !PT ;  /* 0xffffffef5c5c7812 */ /* 0x000fe200078ec0ff */
[----:B------:R-:W-:Y:S01]  /*3390*/  IMAD.X R28, R33, 0x1, R65, P1 ;  /* 0x00000001211c7824 */ /* 0x000fe200008e0641 */
[----:B------:R-:W-:Y:S01]  /*33a0*/  IADD3 R36, P1, R85, R36, RZ ;  /* 0x0000002455247210 */ /* 0x000fe20007f3e0ff */
[----:B------:R-:W-:Y:S01]  /*33b0*/  IMAD.MOV.U32 R96, RZ, RZ, R32 ;  /* 0x000000ffff607224 */ /* 0x000fe200078e0020 */
[----:B------:R3:W-:Y:S01]  /*33c0*/  @P2 STG.E desc[UR16][R40.64+0x20], R213 ;  /* 0x000020d528002986 */ /* 0x0007e2000c101910 */
[----:B------:R-:W-:-:S02]  /*33d0*/  LEA R26, P2, R27, UR10, 0x2 ;  /* 0x0000000a1b1a7c11 */ /* 0x000fc4000f8410ff */
[----:B------:R-:W-:Y:S02]  /*33e0*/  IADD3.X R37, R87, R45, RZ, P1, !PT ;  /* 0x0000002d57257210 */ /* 0x000fe40000ffe4ff */
[----:B------:R-:W-:Y:S02]  /*33f0*/  ISETP.GT.AND P1, PT, R90, RZ, P3 ;  /* 0x000000ff5a00720c */ /* 0x000fe40001f24270 */
[----:B------:R-:W-:Y:S02]  /*3400*/  LEA.HI.X R27, R27, UR11, R28, 0x2, P2 ;  /* 0x0000000b1b1b7c11 */ /* 0x000fe400090f141c */
[----:B------:R-:W-:-:S09]  /*3410*/  @P3 LOP3.LUT R92, R92, 0x10, RZ, 0xfc, !PT ;  /* 0x000000105c5c3812 */ /* 0x000fd200078efcff */
[----:B---3--:R-:W-:Y:S05]  /*3420*/  @!P1 BRA `(.L_x_37) ;  /* 0x0000000000049947 */ /* 0x008fea0003800000 */
[----:B------:R3:W5:Y:S02]  /*3430*/  LDG.E.LTC128B R96, desc[UR16][R26.64] ;  /* 0x000000101a607981 */ /* 0x000764000c1e1920 */
.L_x_37:
[----:B------:R-:W-:Y:S05]  /*3440*/  BSYNC B1 ;  /* 0x0000000000017941 */ /* 0x000fea0003800000 */
.L_x_36:
[----:B---3-5:R-:W-:Y:S01]  /*3450*/  FMUL R26, R96, R89 ;  /* 0x00000059601a7220 */ /* 0x028fe20000400000 */
[----:B------:R-:W-:Y:S01]  /*3460*/  IMAD.WIDE.U32 R22, R10, 0x7, R22 ;  /* 0x000000070a167825 */ /* 0x000fe200078e0016 */
[----:B------:R-:W-:Y:S01]  /*3470*/  ISETP.GT.AND P2, PT, R82, 0x11, PT ;  /* 0x000000115200780c */ /* 0x000fe20003f44270 */
[----:B------:R-:W-:Y:S02]  /*3480*/  BSSY B1, `(.L_x_38) ;  /* 0x00000aa000017945 */ /* 0x000fe40003800000 */
[----:B------:R-:W-:Y:S01]  /*3490*/  FFMA R211, R211, R88, R26 ;  /* 0x00000058d3d37223 */ /* 0x000fe2000000001a */
[----:B------:R-:W-:-:S04]  /*34a0*/  IMAD.WIDE.U32 R24, R10, 0x7, R24 ;  /* 0x000000070a187825 */ /* 0x000fc800078e0018 */
[----:B------:R3:W-:Y:S01]  /*34b0*/  @P1 STG.E desc[UR16][R36.64], R211 ;  /* 0x000000d324001986 */ /* 0x0007e2000c101910 */
[----:B------:R-:W-:-:S05]  /*34c0*/  IADD3 R15, P1, R20, R60, RZ ;  /* 0x0000003c140f7210 */ /* 0x000fca0007f3e0ff */
[----:B------:R-:W-:Y:S01]  /*34d0*/  IMAD.X R20, R21, 0x1, R65, P1 ;  /* 0x0000000115147824 */ /* 0x000fe200008e0641 */
[----:B------:R-:W-:-:S04]  /*34e0*/  LEA R34, P1, R15, UR10, 0x2 ;  /* 0x0000000a0f227c11 */ /* 0x000fc8000f8210ff */
[----:B------:R-:W-:Y:S02]  /*34f0*/  LEA.HI.X R35, R15, UR11, R20, 0x2, P1 ;  /* 0x0000000b0f237c11 */ /* 0x000fe400088f1414 */
[----:B------:R-:W-:-:S05]  /*3500*/  IADD3 R32, P1, R85, R40, RZ ;  /* 0x0000002855207210 */ /* 0x000fca0007f3e0ff */
[----:B------:R-:W-:Y:S01]  /*3510*/  IMAD.X R33, R87, 0x1, R41, P1 ;  /* 0x0000000157217824 */ /* 0x000fe200008e0629 */
[----:B------:R-:W-:-:S04]  /*3520*/  IADD3 R20, P1, R22, R10, RZ ;  /* 0x0000000a16147210 */ /* 0x000fc80007f3e0ff */
[----:B------:R-:W-:Y:S02]  /*3530*/  IADD3.X R21, R11, R86, R23, P1, !PT ;  /* 0x000000560b157210 */ /* 0x000fe40000ffe417 */
[----:B------:R-:W-:-:S04]  /*3540*/  IADD3 R22, P1, R24, R10, RZ ;  /* 0x0000000a18167210 */ /* 0x000fc80007f3e0ff */
[----:B------:R-:W-:Y:S01]  /*3550*/  IADD3.X R23, R11, R86, R25, P1, !PT ;  /* 0x000000560b177210 */ /* 0x000fe20000ffe419 */
[----:B------:R-:W-:-:S04]  /*3560*/  IMAD.WIDE.U32 R24, R205, R10, R20 ;  /* 0x0000000acd187225 */ /* 0x000fc800078e0014 */
[----:B------:R-:W-:Y:S01]  /*3570*/  IMAD.WIDE.U32 R28, R205, R10, R22 ;  /* 0x0000000acd1c7225 */ /* 0x000fe200078e0016 */
[----:B------:R-:W-:-:S03]  /*3580*/  IADD3 R26, P1, R8, R24, RZ ;  /* 0x00000018081a7210 */ /* 0x000fc60007f3e0ff */
[----:B------:R-:W-:Y:S01]  /*3590*/  IMAD.WIDE.U32 R20, R10, 0x7, R20 ;  /* 0x000000070a147825 */ /* 0x000fe200078e0014 */
[----:B------:R-:W-:Y:S02]  /*35a0*/  IADD3.X R27, R9, R203, R25, P1, !PT ;  /* 0x000000cb091b7210 */ /* 0x000fe40000ffe419 */
[----:B------:R-:W-:Y:S01]  /*35b0*/  IADD3 R24, P1, R8, R28, RZ ;  /* 0x0000001c08187210 */ /* 0x000fe20007f3e0ff */
[----:B------:R-:W-:-:S03]  /*35c0*/  IMAD.WIDE.U32 R22, R10, 0x7, R22 ;  /* 0x000000070a167825 */ /* 0x000fc600078e0016 */
[----:B------:R-:W-:Y:S01]  /*35d0*/  IADD3.X R25, R9, R203, R29, P1, !PT ;  /* 0x000000cb09197210 */ /* 0x000fe20000ffe41d */
[----:B------:R-:W-:-:S04]  /*35e0*/  IMAD.WIDE.U32 R26, R6, UR6, R26 ;  /* 0x00000006061a7c25 */ /* 0x000fc8000f8e001a */
[----:B------:R-:W-:Y:S01]  /*35f0*/  IMAD.IADD R15, R201, 0x1, R27 ;  /* 0x00000001c90f7824 */ /* 0x000fe200078e021b */
[----:B------:R-:W-:Y:S01]  /*3600*/  LEA R30, P1, R26, UR10, 0x2 ;  /* 0x0000000a1a1e7c11 */ /* 0x000fe2000f8210ff */
[----:B------:R-:W-:-:S03]  /*3610*/  IMAD.WIDE.U32 R24, R6, UR6, R24 ;  /* 0x0000000606187c25 */ /* 0x000fc6000f8e0018 */
[----:B------:R-:W-:Y:S01]  /*3620*/  LEA.HI.X R31, R26, UR11, R15, 0x2, P1 ;  /* 0x0000000b1a1f7c11 */ /* 0x000fe200088f140f */
[----:B------:R-:W-:Y:S01]  /*3630*/  IMAD.IADD R15, R201, 0x1, R25 ;  /* 0x00000001c90f7824 */ /* 0x000fe200078e0219 */
[----:B------:R-:W-:-:S04]  /*3640*/  LEA R28, P1, R24, UR10, 0x2 ;  /* 0x0000000a181c7c11 */ /* 0x000fc8000f8210ff */
[----:B------:R-:W-:Y:S02]  /*3650*/  LEA.HI.X R29, R24, UR11, R15, 0x2, P1 ;  /* 0x0000000b181d7c11 */ /* 0x000fe400088f140f */
[----:B------:R-:W-:-:S05]  /*3660*/  IADD3 R18, P1, R60, R18, RZ ;  /* 0x000000123c127210 */ /* 0x000fca0007f3e0ff */
[----:B------:R-:W-:Y:S01]  /*3670*/  IMAD.X R15, R58, 0x1, R65, P1 ;  /* 0x000000013a0f7824 */ /* 0x000fe200008e0641 */
[----:B------:R-:W-:-:S04]  /*3680*/  LEA R26, P1, R18, UR10, 0x2 ;  /* 0x0000000a121a7c11 */ /* 0x000fc8000f8210ff */
[----:B------:R-:W-:Y:S02]  /*3690*/  LEA.HI.X R27, R18, UR11, R15, 0x2, P1 ;  /* 0x0000000b121b7c11 */ /* 0x000fe400088f140f */
[----:B------:R-:W-:-:S04]  /*36a0*/  IADD3 R15, P1, R16, R60, RZ ;  /* 0x0000003c100f7210 */ /* 0x000fc80007f3e0ff */
[----:B------:R-:W-:Y:S02]  /*36b0*/  IADD3.X R16, R17, R65, RZ, P1, !PT ;  /* 0x0000004111107210 */ /* 0x000fe40000ffe4ff */
[----:B------:R-:W-:-:S04]  /*36c0*/  LEA R24, P1, R15, UR10, 0x2 ;  /* 0x0000000a0f187c11 */ /* 0x000fc8000f8210ff */
[----:B------:R-:W-:Y:S02]  /*36d0*/  LEA.HI.X R25, R15, UR11, R16, 0x2, P1 ;  /* 0x0000000b0f197c11 */ /* 0x000fe400088f1410 */
[----:B------:R-:W-:-:S04]  /*36e0*/  IADD3 R58, P1, R20, R10, RZ ;  /* 0x0000000a143a7210 */ /* 0x000fc80007f3e0ff */
[----:B------:R-:W-:Y:S02]  /*36f0*/  IADD3.X R59, R11, R86, R21, P1, !PT ;  /* 0x000000560b3b7210 */ /* 0x000fe40000ffe415 */
[-C--:B------:R-:W-:Y:S01]  /*3700*/  IADD3 R66, P1, R22, R10.reuse, RZ ;  /* 0x0000000a16427210 */ /* 0x080fe20007f3e0ff */
[----:B------:R-:W-:-:S03]  /*3710*/  IMAD.WIDE.U32 R16, R205, R10, R58 ;  /* 0x0000000acd107225 */ /* 0x000fc600078e003a */
[----:B------:R-:W-:Y:S01]  /*3720*/  IADD3.X R67, R11, R86, R23, P1, !PT ;  /* 0x000000560b437210 */ /* 0x000fe20000ffe417 */
[----:B------:R-:W-:Y:S01]  /*3730*/  IMAD.WIDE.U32 R58, R10, 0x7, R58 ;  /* 0x000000070a3a7825 */ /* 0x000fe200078e003a */
[----:B------:R-:W-:-:S03]  /*3740*/  IADD3 R18, P1, R8, R16, RZ ;  /* 0x0000001008127210 */ /* 0x000fc60007f3e0ff */
[----:B------:R-:W-:Y:S01]  /*3750*/  IMAD.WIDE.U32 R20, R205, R10, R66 ;  /* 0x0000000acd147225 */ /* 0x000fe200078e0042 */
[----:B------:R-:W-:Y:S02]  /*3760*/  IADD3.X R19, R9, R203, R17, P1, !PT ;  /* 0x000000cb09137210 */ /* 0x000fe40000ffe411 */
[----:B------:R-:W-:Y:S01]  /*3770*/  IADD3 R16, P1, R8, R20, RZ ;  /* 0x0000001408107210 */ /* 0x000fe20007f3e0ff */
[----:B------:R-:W-:-:S03]  /*3780*/  IMAD.WIDE.U32 R18, R6, UR6, R18 ;  /* 0x0000000606127c25 */ /* 0x000fc6000f8e0012 */
[----:B------:R-:W-:Y:S01]  /*3790*/  IADD3.X R17, R9, R203, R21, P1, !PT ;  /* 0x000000cb09117210 */ /* 0x000fe20000ffe415 */
        /* <DEDUP_REMOVED lines=11> */
[----:B------:R-:W-:-:S05]  /*3850*/  IADD3 R12, P1, R12, R60, RZ ;  /* 0x0000003c0c0c7210 */ /* 0x000fca0007f3e0ff */
[----:B------:R-:W-:Y:S01]  /*3860*/  IMAD.X R13, R13, 0x1, R65, P1 ;  /* 0x000000010d0d7824 */ /* 0x000fe200008e0641 */
[----:B------:R-:W-:-:S04]  /*3870*/  LEA R16, P1, R12, UR10, 0x2 ;  /* 0x0000000a0c107c11 */ /* 0x000fc8000f8210ff */
[----:B------:R-:W-:Y:S01]  /*3880*/  LEA.HI.X R17, R12, UR11, R13, 0x2, P1 ;  /* 0x0000000b0c117c11 */ /* 0x000fe200088f140d */
[----:B------:R-:W-:Y:S01]  /*3890*/  IMAD.WIDE.U32 R12, R10, 0x7, R66 ;  /* 0x000000070a0c7825 */ /* 0x000fe200078e0042 */
        /* <DEDUP_REMOVED lines=19> */
[----:B------:R-:W-:-:S04]  /*39d0*/  IADD3 R55, P1, R60, R54, RZ ;  /* 0x000000363c377210 */ /* 0x000fc80007f3e0ff */
[----:B------:R-:W-:Y:S02]  /*39e0*/  IADD3.X R74, R74, R65, RZ, P1, !PT ;  /* 0x000000414a4a7210 */ /* 0x000fe40000ffe4ff */
        /* <DEDUP_REMOVED lines=15> */
[----:B------:R-:W-:-:S03]  /*3ae0*/  IADD3.X R67, R9, R203, R67, P1, !PT ;  /* 0x000000cb09437210 */ /* 0x000fc60000ffe443 */
[----:B------:R-:W-:Y:S01]  /*3af0*/  IMAD.WIDE.U32 R74, R10, 0x7, R74 ;  /* 0x000000070a4a7825 */ /* 0x000fe200078e004a */
[----:B------:R-:W-:-:S03]  /*3b00*/  IADD3 R76, P1, R8, R56, RZ ;  /* 0x00000038084c7210 */ /* 0x000fc60007f3e0ff */
[----:B------:R-:W-:Y:S01]  /*3b10*/  IMAD.WIDE.U32 R66, R6, UR6, R66 ;  /* 0x0000000606427c25 */ /* 0x000fe2000f8e0042 */
[----:B------:R-:W-:-:S03]  /*3b20*/  IADD3.X R77, R9, R203, R57, P1, !PT ;  /* 0x000000cb094d7210 */ /* 0x000fc60000ffe439 */
        /* <DEDUP_REMOVED lines=31> */
[----:B------:R-:W-:Y:S02]  /*3d20*/  LEA.HI.X R77, R78, UR11, R61, 0x2, P1 ;  /* 0x0000000b4e4d7c11 */ /* 0x000fe400088f143d */
[----:B------:R-:W-:Y:S02]  /*3d30*/  IADD3 R61, R201, R81, RZ ;  /* 0x00000051c93d7210 */ /* 0x000fe40007ffe0ff */
        /* <DEDUP_REMOVED lines=10> */
[----:B------:R-:W-:Y:S02]  /*3de0*/  IADD3.X R73, R11, R86, R75, P1, !PT ;  /* 0x000000560b497210 */ /* 0x000fe40000ffe44b */
[C---:B------:R-:W-:Y:S02]  /*3df0*/  LEA R62, P1, R84.reuse, UR10, 0x2 ;  /* 0x0000000a543e7c11 */ /* 0x040fe4000f8210ff */
[----:B------:R-:W-:Y:S01]  /*3e00*/  P2R R86, PR, RZ, 0x4 ;  /* 0x00000004ff567803 */ /* 0x000fe20000000000 */
[----:B------:R-:W-:Y:S01]  /*3e10*/  IMAD.WIDE.U32 R72, R205, R10, R72 ;  /* 0x0000000acd487225 */ /* 0x000fe200078e0048 */
[----:B------:R-:W-:Y:S02]  /*3e20*/  LEA.HI.X R63, R84, UR11, R207, 0x2, P1 ;  /* 0x0000000b543f7c11 */ /* 0x000fe400088f14cf */
[----:B------:R-:W-:-:S04]  /*3e30*/  IADD3 R10, P1, R8, R64, RZ ;  /* 0x00000040080a7210 */ /* 0x000fc80007f3e0ff */
        /* <DEDUP_REMOVED lines=11> */
[----:B------:R-:W-:-:S13]  /*3ef0*/  ISETP.GT.AND P1, PT, R90, RZ, P2 ;  /* 0x000000ff5a00720c */ /* 0x000fda0001724270 */
[----:B---3--:R-:W-:Y:S05]  /*3f00*/  @!P1 BRA `(.L_x_39) ;  /* 0x0000000000049947 */ /* 0x008fea0003800000 */
[----:B------:R3:W5:Y:S02]  /*3f10*/  LDG.E.LTC128B R96, desc[UR16][R34.64] ;  /* 0x0000001022607981 */ /* 0x000764000c1e1920 */
.L_x_39:
[----:B------:R-:W-:Y:S05]  /*3f20*/  BSYNC B1 ;  /* 0x0000000000017941 */ /* 0x000fea0003800000 */
.L_x_38:
[----:B-----5:R-:W-:Y:S01]  /*3f30*/  FMUL R6, R96, R89 ;  /* 0x0000005960067220 */ /* 0x020fe20000400000 */
[----:B------:R-:W-:Y:S03]  /*3f40*/  BSSY B1, `(.L_x_40) ;  /* 0x0000006000017945 */ /* 0x000fe60003800000 */
[----:B------:R-:W-:-:S05]  /*3f50*/  FFMA R199, R199, R88, R6 ;  /* 0x00000058c7c77223 */ /* 0x000fca0000000006 */
[----:B------:R0:W-:Y:S01]  /*3f60*/  @P1 STG.E desc[UR16][R32.64], R199 ;  /* 0x000000c720001986 */ /* 0x0001e2000c101910 */
[----:B------:R-:W-:-:S13]  /*3f70*/  ISETP.GT.AND P1, PT, R90, 0x8, P3 ;  /* 0x000000085a00780c */ /* 0x000fda0001f24270 */
[----:B0-----:R-:W-:Y:S05]  /*3f80*/  @!P1 BRA `(.L_x_41) ;  /* 0x0000000000049947 */ /* 0x001fea0003800000 */
[----:B------:R0:W5:Y:S02]  /*3f90*/  LDG.E.LTC128B R96, desc[UR16][R30.64+0x20] ;  /* 0x000020101e607981 */ /* 0x000164000c1e1920 */
.L_x_41:
[----:B------:R-:W-:Y:S05]  /*3fa0*/  BSYNC B1 ;  /* 0x0000000000017941 */ /* 0x000fea0003800000 */
.L_x_40:
[----:B-----5:R-:W-:Y:S01]  /*3fb0*/  FMUL R6, R96, R89 ;  /* 0x0000005960067220 */ /* 0x020fe20000400000 */
[----:B---3--:R-:W-:Y:S01]  /*3fc0*/  @P1 IMAD.MOV.U32 R34, RZ, RZ, R36 ;  /* 0x000000ffff221224 */ /* 0x008fe200078e0024 */
[----:B------:R-:W-:Y:S01]  /*3fd0*/  BSSY B1, `(.L_x_42) ;  /* 0x0000007000017945 */ /* 0x000fe20003800000 */
[----:B------:R-:W-:Y:S02]  /*3fe0*/  @P1 IMAD.MOV.U32 R35, RZ, RZ, R37 ;  /* 0x000000ffff231224 */ /* 0x000fe400078e0025 */
[----:B------:R-:W-:-:S05]  /*3ff0*/  FFMA R197, R197, R88, R6 ;  /* 0x00000058c5c57223 */ /* 0x000fca0000000006 */
[----:B------:R3:W-:Y:S01]  /*4000*/  @P1 STG.E desc[UR16][R34.64+0x20], R197 ;  /* 0x000020c522001986 */ /* 0x0007e2000c101910 */
[----:B------:R-:W-:-:S13]  /*4010*/  ISETP.GT.AND P1, PT, R90, 0x8, P2 ;  /* 0x000000085a00780c */ /* 0x000fda0001724270 */
[----:B---3--:R-:W-:Y:S05]  /*4020*/  @!P1 BRA `(.L_x_43) ;  /* 0x0000000000049947 */ /* 0x008fea0003800000 */
[----:B------:R3:W5:Y:S02]  /*4030*/  LDG.E.LTC128B R96, desc[UR16][R28.64+0x20] ;  /* 0x000020101c607981 */ /* 0x000764000c1e1920 */
.L_x_43:
[----:B------:R-:W-:Y:S05]  /*4040*/  BSYNC B1 ;  /* 0x0000000000017941 */ /* 0x000fea0003800000 */
.L_x_42:
[----:B-----5:R-:W-:Y:S01]  /*4050*/  FMUL R6, R96, R89 ;  /* 0x0000005960067220 */ /* 0x020fe20000400000 */
[----:B------:R-:W-:Y:S01]  /*4060*/  ISETP.GT.AND P3, PT, R82, 0x18, PT ;  /* 0x000000185200780c */ /* 0x000fe20003f64270 */
[----:B------:R-:W-:Y:S02]  /*4070*/  BSSY B1, `(.L_x_44) ;  /* 0x0000009000017945 */ /* 0x000fe40003800000 */
[----:B------:R-:W-:Y:S01]  /*4080*/  FFMA R195, R195, R88, R6 ;  /* 0x00000058c3c37223 */ /* 0x000fe20000000006 */
[----:B------:R-:W-:-:S04]  /*4090*/  P2R R98, PR, RZ, 0x8 ;  /* 0x00000008ff627803 */ /* 0x000fc80000000000 */
[----:B------:R0:W-:Y:S01]  /*40a0*/  @P1 STG.E desc[UR16][R32.64+0x20], R195 ;  /* 0x000020c320001986 */ /* 0x0001e2000c101910 */
[----:B------:R-:W-:-:S05]  /*40b0*/  IADD3 R34, P1, R36, R85, RZ ;  /* 0x0000005524227210 */ /* 0x000fca0007f3e0ff */
[----:B------:R-:W-:Y:S01]  /*40c0*/  IMAD.X R35, R37, 0x1, R87, P1 ;  /* 0x0000000125237824 */ /* 0x000fe200008e0657 */
[----:B------:R-:W-:-:S13]  /*40d0*/  ISETP.GT.AND P1, PT, R90, RZ, P3 ;  /* 0x000000ff5a00720c */ /* 0x000fda0001f24270 */
[----:B0-----:R-:W-:Y:S05]  /*40e0*/  @!P1 BRA `(.L_x_45) ;  /* 0x0000000000049947 */ /* 0x001fea0003800000 */
[----:B------:R0:W5:Y:S02]  /*40f0*/  LDG.E.LTC128B R96, desc[UR16][R26.64] ;  /* 0x000000101a607981 */ /* 0x000164000c1e1920 */
.L_x_45:
[----:B------:R-:W-:Y:S05]  /*4100*/  BSYNC B1 ;  /* 0x0000000000017941 */ /* 0x000fea0003800000 */
.L_x_44:
[----:B-----5:R-:W-:Y:S01]  /*4110*/  FMUL R6, R96, R89 ;  /* 0x0000005960067220 */ /* 0x020fe20000400000 */
[----:B------:R-:W-:Y:S01]  /*4120*/  ISETP.GT.AND P2, PT, R82, 0x19, PT ;  /* 0x000000195200780c */ /* 0x000fe20003f44270 */
[----:B------:R-:W-:Y:S02]  /*4130*/  BSSY B1, `(.L_x_46) ;  /* 0x0000009000017945 */ /* 0x000fe40003800000 */
[----:B------:R-:W-:Y:S01]  /*4140*/  FFMA R193, R193, R88, R6 ;  /* 0x00000058c1c17223 */ /* 0x000fe20000000006 */
[----:B------:R-:W-:-:S04]  /*4150*/  P2R R100, PR, RZ, 0x4 ;  /* 0x00000004ff647803 */ /* 0x000fc80000000000 */
[----:B------:R1:W-:Y:S01]  /*4160*/  @P1 STG.E desc[UR16][R34.64], R193 ;  /* 0x000000c122001986 */ /* 0x0003e2000c101910 */
[----:B0-----:R-:W-:-:S04]  /*4170*/  IADD3 R26, P1, R32, R85, RZ ;  /* 0x00000055201a7210 */ /* 0x001fc80007f3e0ff */
[----:B------:R-:W-:Y:S02]  /*4180*/  IADD3.X R27, R33, R87, RZ, P1, !PT ;  /* 0x00000057211b7210 */ /* 0x000fe40000ffe4ff */
[----:B------:R-:W-:-:S13]  /*4190*/  ISETP.GT.AND P1, PT, R90, RZ, P2 ;  /* 0x000000ff5a00720c */ /* 0x000fda0001724270 */
[----:B-1----:R-:W-:Y:S05]  /*41a0*/  @!P1 BRA `(.L_x_47) ;  /* 0x0000000000049947 */ /* 0x002fea0003800000 */
[----:B------:R0:W5:Y:S02]  /*41b0*/  LDG.E.LTC128B R96, desc[UR16][R24.64] ;  /* 0x0000001018607981 */ /* 0x000164000c1e1920 */
.L_x_47:
[----:B------:R-:W-:Y:S05]  /*41c0*/  BSYNC B1 ;  /* 0x0000000000017941 */ /* 0x000fea0003800000 */
.L_x_46:
[----:B-----5:R-:W-:Y:S01]  /*41d0*/  FMUL R6, R96, R89 ;  /* 0x0000005960067220 */ /* 0x020fe20000400000 */
[----:B------:R-:W-:Y:S03]  /*41e0*/  BSSY B1, `(.L_x_48) ;  /* 0x0000008000017945 */ /* 0x000fe60003800000 */
[----:B------:R-:W-:-:S05]  /*41f0*/  FFMA R191, R191, R88, R6 ;  /* 0x00000058bfbf7223 */ /* 0x000fca0000000006 */
[----:B------:R1:W-:Y:S01]  /*4200*/  @P1 STG.E desc[UR16][R26.64], R191 ;  /* 0x000000bf1a001986 */ /* 0x0003e2000c101910 */
[----:B0-----:R-:W-:-:S05]  /*4210*/  IADD3 R24, P1, R36, R85, RZ ;  /* 0x0000005524187210 */ /* 0x001fca0007f3e0ff */
[----:B------:R-:W-:Y:S01]  /*4220*/  IMAD.X R25, R37, 0x1, R87, P1 ;  /* 0x0000000125197824 */ /* 0x000fe200008e0657 */
[----:B------:R-:W-:-:S13]  /*4230*/  ISETP.GT.AND P1, PT, R90, 0x8, P3 ;  /* 0x000000085a00780c */ /* 0x000fda0001f24270 */
[----:B-1----:R-:W-:Y:S05]  /*4240*/  @!P1 BRA `(.L_x_49) ;  /* 0x0000000000049947 */ /* 0x002fea0003800000 */
[----:B------:R0:W5:Y:S02]  /*4250*/  LDG.E.LTC128B R96, desc[UR16][R22.64+0x20] ;  /* 0x0000201016607981 */ /* 0x000164000c1e1920 */
.L_x_49:
[----:B------:R-:W-:Y:S05]  /*4260*/  BSYNC B1 ;  /* 0x0000000000017941 */ /* 0x000fea0003800000 */
.L_x_48:
[----:B-----5:R-:W-:Y:S01]  /*4270*/  FMUL R6, R96, R89 ;  /* 0x0000005960067220 */ /* 0x020fe20000400000 */
[----:B------:R-:W-:Y:S03]  /*4280*/  BSSY B1, `(.L_x_50) ;  /* 0x0000008000017945 */ /* 0x000fe60003800000 */
[----:B------:R-:W-:-:S05]  /*4290*/  FFMA R189, R189, R88, R6 ;  /* 0x00000058bdbd7223 */ /* 0x000fca0000000006 */
[----:B------:R1:W-:Y:S01]  /*42a0*/  @P1 STG.E desc[UR16][R24.64+0x20], R189 ;  /* 0x000020bd18001986 */ /* 0x0003e2000c101910 */
[----:B------:R-:W-:-:S05]  /*42b0*/  IADD3 R64, P1, R32, R85, RZ ;  /* 0x0000005520407210 */ /* 0x000fca0007f3e0ff */
[----:B------:R-:W-:Y:S01]  /*42c0*/  IMAD.X R65, R33, 0x1, R87, P1 ;  /* 0x0000000121417824 */ /* 0x000fe200008e0657 */
[----:B------:R-:W-:-:S13]  /*42d0*/  ISETP.GT.AND P1, PT, R90, 0x8, P2 ;  /* 0x000000085a00780c */ /* 0x000fda0001724270 */
[----:B-1----:R-:W-:Y:S05]  /*42e0*/  @!P1 BRA `(.L_x_51) ;  /* 0x0000000000049947 */ /* 0x002fea0003800000 */
[----:B------:R1:W5:Y:S02]  /*42f0*/  LDG.E.LTC128B R96, desc[UR16][R20.64+0x20] ;  /* 0x0000201014607981 */ /* 0x000364000c1e1920 */
.L_x_51:
[----:B------:R-:W-:Y:S05]  /*4300*/  BSYNC B1 ;  /* 0x0000000000017941 */ /* 0x000fea0003800000 */
.L_x_50:
        /* <DEDUP_REMOVED lines=11> */
.L_x_53:
[----:B------:R-:W-:Y:S05]  /*43c0*/  BSYNC B1 ;  /* 0x0000000000017941 */ /* 0x000fea0003800000 */
.L_x_52:
[----:B-----5:R-:W-:Y:S01]  /*43d0*/  FMUL R6, R96, R89 ;  /* 0x0000005960067220 */ /* 0x020fe20000400000 */
[----:B------:R-:W-:Y:S01]  /*43e0*/  ISETP.GT.AND P2, PT, R82, 0x21, PT ;  /* 0x000000215200780c */ /* 0x000fe20003f44270 */
[----:B------:R-:W-:Y:S02]  /*43f0*/  BSSY B1, `(.L_x_54) ;  /* 0x0000009000017945 */ /* 0x000fe40003800000 */
[----:B------:R-:W-:Y:S01]  /*4400*/  FFMA R185, R185, R88, R6 ;  /* 0x00000058b9b97223 */ /* 0x000fe20000000006 */
[----:B------:R-:W-:-:S04]  /*4410*/  P2R R104, PR, RZ, 0x4 ;  /* 0x00000004ff687803 */ /* 0x000fc80000000000 */
[----:B------:R1:W-:Y:S01]  /*4420*/  @P1 STG.E desc[UR16][R72.64], R185 ;  /* 0x000000b948001986 */ /* 0x0003e2000c101910 */
[----:B0-----:R-:W-:-:S05]  /*4430*/  IADD3 R18, P1, R26, R85, RZ ;  /* 0x000000551a127210 */ /* 0x001fca0007f3e0ff */
[----:B------:R-:W-:Y:S01]  /*4440*/  IMAD.X R19, R27, 0x1, R87, P1 ;  /* 0x000000011b137824 */ /* 0x000fe200008e0657 */
[----:B------:R-:W-:-:S13]  /*4450*/  ISETP.GT.AND P1, PT, R90, RZ, P2 ;  /* 0x000000ff5a00720c */ /* 0x000fda0001724270 */
[----:B-1----:R-:W-:Y:S05]  /*4460*/  @!P1 BRA `(.L_x_55) ;  /* 0x0000000000049947 */ /* 0x002fea0003800000 */
[----:B------:R0:W5:Y:S02]  /*4470*/  LDG.E.LTC128B R96, desc[UR16][R16.64] ;  /* 0x0000001010607981 */ /* 0x000164000c1e1920 */
.L_x_55:
[----:B------:R-:W-:Y:S05]  /*4480*/  BSYNC B1 ;  /* 0x0000000000017941 */ /* 0x000fea0003800000 */
.L_x_54:
        /* <DEDUP_REMOVED lines=9> */
.L_x_57:
[----:B------:R-:W-:Y:S05]  /*4520*/  BSYNC B1 ;  /* 0x0000000000017941 */ /* 0x000fea0003800000 */
.L_x_56:
        /* <DEDUP_REMOVED lines=9> */
.L_x_59:
[----:B------:R-:W-:Y:S05]  /*45c0*/  BSYNC B1 ;  /* 0x0000000000017941 */ /* 0x000fea0003800000 */
.L_x_58:
[----:B-----5:R-:W-:Y:S01]  /*45d0*/  FMUL R6, R96, R89 ;  /* 0x0000005960067220 */ /* 0x020fe20000400000 */
[----:B------:R-:W-:Y:S01]  /*45e0*/  ISETP.GT.AND P3, PT, R82, 0x28, PT ;  /* 0x000000285200780c */ /* 0x000fe20003f64270 */
[----:B------:R-:W-:Y:S02]  /*45f0*/  BSSY B1, `(.L_x_60) ;  /* 0x0000009000017945 */ /* 0x000fe40003800000 */
[----:B------:R-:W-:Y:S01]  /*4600*/  FFMA R179, R179, R88, R6 ;  /* 0x00000058b3b37223 */ /* 0x000fe20000000006 */
[----:B------:R-:W-:-:S04]  /*4610*/  P2R R106, PR, RZ, 0x8 ;  /* 0x00000008ff6a7803 */ /* 0x000fc80000000000 */
[----:B------:R0:W-:Y:S01]  /*4620*/  @P1 STG.E desc[UR16][R74.64+0x20], R179 ;  /* 0x000020b34a001986 */ /* 0x0001e2000c101910 */
[----:B------:R-:W-:-:S04]  /*4630*/  IADD3 R80, P1, R72, R85, RZ ;  /* 0x0000005548507210 */ /* 0x000fc80007f3e0ff */
[----:B------:R-:W-:Y:S02]  /*4640*/  IADD3.X R81, R73, R87, RZ, P1, !PT ;  /* 0x0000005749517210 */ /* 0x000fe40000ffe4ff */
[----:B------:R-:W-:-:S13]  /*4650*/  ISETP.GT.AND P1, PT, R90, RZ, P3 ;  /* 0x000000ff5a00720c */ /* 0x000fda0001f24270 */
[----:B0-----:R-:W-:Y:S05]  /*4660*/  @!P1 BRA `(.L_x_61) ;  /* 0x0000000000049947 */ /* 0x001fea0003800000 */
[----:B------:R0:W5:Y:S02]  /*4670*/  LDG.E.LTC128B R96, desc[UR16][R54.64] ;  /* 0x0000001036607981 */ /* 0x000164000c1e1920 */
.L_x_61:
[----:B------:R-:W-:Y:S05]  /*4680*/  BSYNC B1 ;  /* 0x0000000000017941 */ /* 0x000fea0003800000 */
.L_x_60:
        /* <DEDUP_REMOVED lines=11> */
.L_x_63:
[----:B------:R-:W-:Y:S05]  /*4740*/  BSYNC B1 ;  /* 0x0000000000017941 */ /* 0x000fea0003800000 */
.L_x_62:
        /* <DEDUP_REMOVED lines=9> */
.L_x_65:
[----:B------:R-:W-:Y:S05]  /*47e0*/  BSYNC B1 ;  /* 0x0000000000017941 */ /* 0x000fea0003800000 */
.L_x_64:
        /* <DEDUP_REMOVED lines=9> */
.L_x_67:
[----:B------:R-:W-:Y:S05]  /*4880*/  BSYNC B1 ;  /* 0x0000000000017941 */ /* 0x000fea0003800000 */
.L_x_66:
        /* <DEDUP_REMOVED lines=11> */
.L_x_69:
[----:B------:R-:W-:Y:S05]  /*4940*/  BSYNC B1 ;  /* 0x0000000000017941 */ /* 0x000fea0003800000 */
.L_x_68:
[----:B-----5:R-:W-:Y:S01]  /*4950*/  FMUL R6, R96, R89 ;  /* 0x0000005960067220 */ /* 0x020fe20000400000 */
[----:B------:R-:W-:Y:S01]  /*4960*/  ISETP.GT.AND P3, PT, R82, 0x31, PT ;  /* 0x000000315200780c */ /* 0x000fe20003f64270 */
[----:B------:R-:W-:Y:S02]  /*4970*/  BSSY B1, `(.L_x_70) ;  /* 0x0000008000017945 */ /* 0x000fe40003800000 */
[----:B------:R-:W-:-:S05]  /*4980*/  FFMA R169, R169, R88, R6 ;  /* 0x00000058a9a97223 */ /* 0x000fca0000000006 */
[----:B------:R1:W-:Y:S01]  /*4990*/  @P1 STG.E desc[UR16][R170.64], R169 ;  /* 0x000000a9aa001986 */ /* 0x0003e2000c101910 */
[----:B0-----:R-:W-:-:S05]  /*49a0*/  IADD3 R68, P1, R54, R85, RZ ;  /* 0x0000005536447210 */ /* 0x001fca0007f3e0ff */
[----:B------:R-:W-:Y:S01]  /*49b0*/  IMAD.X R69, R55, 0x1, R87, P1 ;  /* 0x0000000137457824 */ /* 0x000fe200008e0657 */
[----:B------:R-:W-:-:S13]  /*49c0*/  ISETP.GT.AND P1, PT, R90, RZ, P3 ;  /* 0x000000ff5a00720c */ /* 0x000fda0001f24270 */
[----:B-1----:R-:W-:Y:S05]  /*49d0*/  @!P1 BRA `(.L_x_71) ;  /* 0x0000000000049947 */ /* 0x002fea0003800000 */
[----:B------:R0:W5:Y:S02]  /*49e0*/  LDG.E.LTC128B R96, desc[UR16][R70.64] ;  /* 0x0000001046607981 */ /* 0x000164000c1e1920 */
.L_x_71:
[----:B------:R-:W-:Y:S05]  /*49f0*/  BSYNC B1 ;  /* 0x0000000000017941 */ /* 0x000fea0003800000 */
.L_x_70:
        /* <DEDUP_REMOVED lines=9> */
.L_x_73:
[----:B------:R-:W-:Y:S05]  /*4a90*/  BSYNC B1 ;  /* 0x0000000000017941 */ /* 0x000fea0003800000 */
.L_x_72:
[----:B-----5:R-:W-:Y:S01]  /*4aa0*/  FMUL R6, R96, R89 ;  /* 0x0000005960067220 */ /* 0x020fe20000400000 */
[----:B------:R-:W-:Y:S03]  /*4ab0*/  BSSY B1, `(.L_x_74) ;  /* 0x0000008000017945 */ /* 0x000fe60003800000 */
[----:B------:R-:W-:-:S05]  /*4ac0*/  FFMA R167, R165, R88, R6 ;  /* 0x00000058a5a77223 */ /* 0x000fca0000000006 */
[----:B------:R1:W-:Y:S01]  /*4ad0*/  @P1 STG.E desc[UR16][R70.64+0x20], R167 ;  /* 0x000020a746001986 */ /* 0x0003e2000c101910 */
[----:B------:R-:W-:-:S04]  /*4ae0*/  IADD3 R164, P1, R172, R85, RZ ;  /* 0x00000055aca47210 */ /* 0x000fc80007f3e0ff */
[----:B------:R-:W-:Y:S02]  /*4af0*/  IADD3.X R165, R173, R87, RZ, P1, !PT ;  /* 0x00000057ada57210 */ /* 0x000fe40000ffe4ff */
[----:B------:R-:W-:-:S13]  /*4b00*/  ISETP.GT.AND P1, PT, R90, 0x8, P3 ;  /* 0x000000085a00780c */ /* 0x000fda0001f24270 */
[----:B-1----:R-:W-:Y:S05]  /*4b10*/  @!P1 BRA `(.L_x_75) ;  /* 0x0000000000049947 */ /* 0x002fea0003800000 */
[----:B------:R1:W5:Y:S02]  /*4b20*/  LDG.E.LTC128B R96, desc[UR16][R78.64+0x20] ;  /* 0x000020104e607981 */ /* 0x000364000c1e1920 */
.L_x_75:
[----:B------:R-:W-:Y:S05]  /*4b30*/  BSYNC B1 ;  /* 0x0000000000017941 */ /* 0x000fea0003800000 */
.L_x_74:
[----:B-----5:R-:W-:Y:S01]  /*4b40*/  FMUL R6, R96, R89 ;  /* 0x0000005960067220 */ /* 0x020fe20000400000 */
[----:B------:R-:W-:Y:S01]  /*4b50*/  ISETP.GT.AND P2, PT, R82, 0x38, PT ;  /* 0x000000385200780c */ /* 0x000fe20003f44270 */
[----:B------:R-:W-:Y:S02]  /*4b60*/  BSSY B1, `(.L_x_76) ;  /* 0x0000008000017945 */ /* 0x000fe40003800000 */
[----:B------:R-:W-:-:S05]  /*4b70*/  FFMA R167, R163, R88, R6 ;  /* 0x00000058a3a77223 */ /* 0x000fca0000000006 */
[----:B------:R0:W-:Y:S01]  /*4b80*/  @P1 STG.E desc[UR16][R164.64+0x20], R167 ;  /* 0x000020a7a4001986 */ /* 0x0001e2000c101910 */
[----:B------:R-:W-:-:S05]  /*4b90*/  IADD3 R162, P1, R170, R85, RZ ;  /* 0x00000055aaa27210 */ /* 0x000fca0007f3e0ff */
[----:B------:R-:W-:Y:S01]  /*4ba0*/  IMAD.X R163, R171, 0x1, R87, P1 ;  /* 0x00000001aba37824 */ /* 0x000fe200008e0657 */
[----:B------:R-:W-:-:S13]  /*4bb0*/  ISETP.GT.AND P1, PT, R90, RZ, P2 ;  /* 0x000000ff5a00720c */ /* 0x000fda0001724270 */
[----:B0-----:R-:W-:Y:S05]  /*4bc0*/  @!P1 BRA `(.L_x_77) ;  /* 0x0000000000049947 */ /* 0x001fea0003800000 */
[----:B------:R0:W5:Y:S02]  /*4bd0*/  LDG.E.LTC128B R96, desc[UR16][R60.64] ;  /* 0x000000103c607981 */ /* 0x000164000c1e1920 */
.L_x_77:
[----:B------:R-:W-:Y:S05]  /*4be0*/  BSYNC B1 ;  /* 0x0000000000017941 */ /* 0x000fea0003800000 */
.L_x_76:
[----:B-----5:R-:W-:Y:S01]  /*4bf0*/  FMUL R6, R96, R89 ;  /* 0x0000005960067220 */ /* 0x020fe20000400000 */
[----:B------:R-:W-:Y:S03]  /*4c00*/  BSSY B1, `(.L_x_78) ;  /* 0x0000009000017945 */ /* 0x000fe60003800000 */
[----:B------:R-:W-:-:S05]  /*4c10*/  FFMA R161, R161, R88, R6 ;  /* 0x00000058a1a17223 */ /* 0x000fca0000000006 */
[----:B------:R1:W-:Y:S01]  /*4c20*/  @P1 STG.E desc[UR16][R162.64], R161 ;  /* 0x000000a1a2001986 */ /* 0x0003e2000c101910 */
[----:B0-----:R-:W-:-:S05]  /*4c30*/  IADD3 R60, P1, R68, R85, RZ ;  /* 0x00000055443c7210 */ /* 0x001fca0007f3e0ff */
[----:B------:R-:W-:Y:S01]  /*4c40*/  IMAD.X R61, R69, 0x1, R87, P1 ;  /* 0x00000001453d7824 */ /* 0x000fe200008e0657 */
[----:B------:R-:W-:-:S04]  /*4c50*/  ISETP.GT.AND P1, PT, R82, 0x39, PT ;  /* 0x000000395200780c */ /* 0x000fc80003f24270 */
[----:B------:R-:W-:-:S13]  /*4c60*/  ISETP.GT.AND P5, PT, R90, RZ, P1 ;  /* 0x000000ff5a00720c */ /* 0x000fda0000fa4270 */
[----:B-1----:R-:W-:Y:S05]  /*4c70*/  @!P5 BRA `(.L_x_79) ;  /* 0x000000000004d947 */ /* 0x002fea0003800000 */
[----:B------:R0:W5:Y:S02]  /*4c80*/  LDG.E.LTC128B R96, desc[UR16][R62.64] ;  /* 0x000000103e607981 */ /* 0x000164000c1e1920 */
.L_x_79:
[----:B------:R-:W-:Y:S05]  /*4c90*/  BSYNC B1 ;  /* 0x0000000000017941 */ /* 0x000fea0003800000 */
.L_x_78:
[----:B-----5:R-:W-:Y:S01]  /*4ca0*/  FMUL R6, R96, R89 ;  /* 0x0000005960067220 */ /* 0x020fe20000400000 */
[----:B------:R-:W-:Y:S03]  /*4cb0*/  BSSY B1, `(.L_x_80) ;  /* 0x000000a000017945 */ /* 0x000fe60003800000 */
[----:B------:R-:W-:-:S05]  /*4cc0*/  FFMA R159, R159, R88, R6 ;  /* 0x000000589f9f7223 */ /* 0x000fca0000000006 */
[----:B------:R1:W-:Y:S01]  /*4cd0*/  @P5 STG.E desc[UR16][R60.64], R159 ;  /* 0x0000009f3c005986 */ /* 0x0003e2000c101910 */
[----:B0-----:R-:W-:-:S05]  /*4ce0*/  IADD3 R62, P5, R164, R85, RZ ;  /* 0x00000055a43e7210 */ /* 0x001fca0007fbe0ff */
[----:B------:R-:W-:Y:S01]  /*4cf0*/  IMAD.X R63, R165, 0x1, R87, P5 ;  /* 0x00000001a53f7824 */ /* 0x000fe200028e0657 */
[----:B------:R-:W-:-:S05]  /*4d00*/  IADD3 R84, P5, R70, R85, RZ ;  /* 0x0000005546547210 */ /* 0x000fca0007fbe0ff */
[----:B------:R-:W-:Y:S01]  /*4d10*/  IMAD.X R85, R71, 0x1, R87, P5 ;  /* 0x0000000147557824 */ /* 0x000fe200028e0657 */
[----:B------:R-:W-:-:S13]  /*4d20*/  ISETP.GT.AND P5, PT, R90, 0x8, P2 ;  /* 0x000000085a00780c */ /* 0x000fda00017a4270 */
[----:B-1----:R-:W-:Y:S05]  /*4d30*/  @!P5 BRA `(.L_x_81) ;  /* 0x000000000004d947 */ /* 0x002fea0003800000 */
[----:B------:R0:W5:Y:S02]  /*4d40*/  LDG.E.LTC128B R96, desc[UR16][R8.64+0x20] ;  /* 0x0000201008607981 */ /* 0x000164000c1e1920 */
.L_x_81:
[----:B------:R-:W-:Y:S05]  /*4d50*/  BSYNC B1 ;  /* 0x0000000000017941 */ /* 0x000fea0003800000 */
.L_x_80:
[----:B-----5:R-:W-:Y:S01]  /*4d60*/  FMUL R6, R96, R89 ;  /* 0x0000005960067220 */ /* 0x020fe20000400000 */
[----:B------:R-:W-:Y:S03]  /*4d70*/  BSSY B1, `(.L_x_82) ;  /* 0x0000006000017945 */ /* 0x000fe60003800000 */
[----:B------:R-:W-:-:S05]  /*4d80*/  FFMA R157, R157, R88, R6 ;  /* 0x000000589d9d7223 */ /* 0x000fca0000000006 */
[----:B------:R1:W-:Y:S01]  /*4d90*/  @P5 STG.E desc[UR16][R84.64+0x20], R157 ;  /* 0x0000209d54005986 */ /* 0x0003e2000c101910 */
[----:B------:R-:W-:-:S13]  /*4da0*/  ISETP.GT.AND P5, PT, R90, 0x8, P1 ;  /* 0x000000085a00780c */ /* 0x000fda0000fa4270 */
[----:B-1----:R-:W-:Y:S05]  /*4db0*/  @!P5 BRA `(.L_x_83) ;  /* 0x000000000004d947 */ /* 0x002fea0003800000 */
[----:B------:R1:W5:Y:S02]  /*4dc0*/  LDG.E.LTC128B R96, desc[UR16][R10.64+0x20] ;  /* 0x000020100a607981 */ /* 0x000364000c1e1920 */
.L_x_83:
[----:B------:R-:W-:Y:S05]  /*4dd0*/  BSYNC B1 ;  /* 0x0000000000017941 */ /* 0x000fea0003800000 */
.L_x_82:
[----:B-----5:R-:W-:Y:S01]  /*4de0*/  FMUL R6, R96, R89 ;  /* 0x0000005960067220 */ /* 0x020fe20000400000 */
[----:B------:R-:W-:Y:S03]  /*4df0*/  BSSY B1, `(.L_x_84) ;  /* 0x0000006000017945 */ /* 0x000fe60003800000 */
[----:B------:R-:W-:-:S05]  /*4e00*/  FFMA R155, R155, R88, R6 ;  /* 0x000000589b9b7223 */ /* 0x000fca0000000006 */
[----:B------:R0:W-:Y:S01]  /*4e10*/  @P5 STG.E desc[UR16][R62.64+0x20], R155 ;  /* 0x0000209b3e005986 */ /* 0x0001e2000c101910 */
[----:B------:R-:W-:-:S13]  /*4e20*/  ISETP.GT.AND P5, PT, R90, 0x80, P0 ;  /* 0x000000805a00780c */ /* 0x000fda00007a4270 */
[----:B0-----:R-:W-:Y:S05]  /*4e30*/  @!P5 BRA `(.L_x_85) ;  /* 0x000000000004d947 */ /* 0x001fea0003800000 */
[----:B------:R0:W5:Y:S02]  /*4e40*/  LDG.E.LTC128B R96, desc[UR16][R50.64+0x200] ;  /* 0x0002001032607981 */ /* 0x000164000c1e1920 */
.L_x_85:
[----:B------:R-:W-:Y:S05]  /*4e50*/  BSYNC B1 ;  /* 0x0000000000017941 */ /* 0x000fea0003800000 */
.L_x_84:
[----:B-----5:R-:W-:Y:S01]  /*4e60*/  FMUL R6, R96, R89 ;  /* 0x0000005960067220 */ /* 0x020fe20000400000 */
[----:B------:R-:W-:Y:S03]  /*4e70*/  BSSY B1, `(.L_x_86) ;  /* 0x0000007000017945 */ /* 0x000fe60003800000 */
[----:B------:R-:W-:-:S05]  /*4e80*/  FFMA R153, R153, R88, R6 ;  /* 0x0000005899997223 */ /* 0x000fca0000000006 */
[----:B------:R0:W-:Y:S01]  /*4e90*/  @P5 STG.E desc[UR16][R52.64+0x200], R153 ;  /* 0x0002009934005986 */ /* 0x0001e2000c101910 */
[----:B------:R-:W-:-:S04]  /*4ea0*/  LOP3.LUT P5, RZ, R92, 0x2, RZ, 0xc0, !PT ;  /* 0x000000025cff7812 */ /* 0x000fc800078ac0ff */
[----:B------:R-:W-:-:S13]  /*4eb0*/  ISETP.GT.AND P5, PT, R90, 0x80, P5 ;  /* 0x000000805a00780c */ /* 0x000fda0002fa4270 */
[----:B0-----:R-:W-:Y:S05]  /*4ec0*/  @!P5 BRA `(.L_x_87) ;  /* 0x000000000004d947 */ /* 0x001fea0003800000 */
[----:B------:R0:W5:Y:S02]  /*4ed0*/  LDG.E.LTC128B R96, desc[UR16][R46.64+0x200] ;  /* 0x000200102e607981 */ /* 0x000164000c1e1920 */
.L_x_87:
[----:B------:R-:W-:Y:S05]  /*4ee0*/  BSYNC B1 ;  /* 0x0000000000017941 */ /* 0x000fea0003800000 */
.L_x_86:
[----:B-----5:R-:W-:Y:S01]  /*4ef0*/  FMUL R6, R96, R89 ;  /* 0x0000005960067220 */ /* 0x020fe20000400000 */
[----:B------:R-:W-:Y:S01]  /*4f00*/  ISETP.GT.AND P0, PT, R90, 0x88, P0 ;  /* 0x000000885a00780c */ /* 0x000fe20000704270 */
[----:B------:R-:W-:Y:S02]  /*4f10*/  BSSY B1, `(.L_x_88) ;  /* 0x0000005000017945 */ /* 0x000fe40003800000 */
[----:B------:R-:W-:-:S05]  /*4f20*/  FFMA R151, R151, R88, R6 ;  /* 0x0000005897977223 */ /* 0x000fca0000000006 */
[----:B------:R0:W-:Y:S05]  /*4f30*/  @P5 STG.E desc[UR16][R48.64+0x200], R151 ;  /* 0x0002009730005986 */ /* 0x0001ea000c101910 */
[----:B------:R-:W-:Y:S05]  /*4f40*/  @!P0 BRA `(.L_x_89) ;  /* 0x0000000000048947 */ /* 0x000fea0003800000 */
[----:B------:R0:W5:Y:S02]  /*4f50*/  LDG.E.LTC128B R96, desc[UR16][R50.64+0x220] ;  /* 0x0002201032607981 */ /* 0x000164000c1e1920 */
.L_x_89:
[----:B------:R-:W-:Y:S05]  /*4f60*/  BSYNC B1 ;  /* 0x0000000000017941 */ /* 0x000fea0003800000 */
.L_x_88:
[----:B-----5:R-:W-:Y:S01]  /*4f70*/  FMUL R6, R96, R89 ;  /* 0x0000005960067220 */ /* 0x020fe20000400000 */
[----:B------:R-:W-:Y:S01]  /*4f80*/  LOP3.LUT P5, RZ, R92, 0x2, RZ, 0xc0, !PT ;  /* 0x000000025cff7812 */ /* 0x000fe200078ac0ff */
[----:B------:R-:W-:Y:S02]  /*4f90*/  BSSY B1, `(.L_x_90) ;  /* 0x0000006000017945 */ /* 0x000fe40003800000 */
[----:B------:R-:W-:-:S05]  /*4fa0*/  FFMA R149, R149, R88, R6 ;  /* 0x0000005895957223 */ /* 0x000fca0000000006 */
[----:B------:R0:W-:Y:S01]  /*4fb0*/  @P0 STG.E desc[UR16][R52.64+0x220], R149 ;  /* 0x0002209534000986 */ /* 0x0001e2000c101910 */
[----:B------:R-:W-:-:S13]  /*4fc0*/  ISETP.GT.AND P0, PT, R90, 0x88, P5 ;  /* 0x000000885a00780c */ /* 0x000fda0002f04270 */
[----:B0-----:R-:W-:Y:S05]  /*4fd0*/  @!P0 BRA `(.L_x_91) ;  /* 0x0000000000048947 */ /* 0x001fea0003800000 */
[----:B------:R0:W5:Y:S02]  /*4fe0*/  LDG.E.LTC128B R96, desc[UR16][R46.64+0x220] ;  /* 0x000220102e607981 */ /* 0x000164000c1e1920 */
.L_x_91:
[----:B------:R-:W-:Y:S05]  /*4ff0*/  BSYNC B1 ;  /* 0x0000000000017941 */ /* 0x000fea0003800000 */
.L_x_90:
        /* <DEDUP_REMOVED lines=8> */
.L_x_93:
[----:B------:R-:W-:Y:S05]  /*5080*/  BSYNC B1 ;  /* 0x0000000000017941 */ /* 0x000fea0003800000 */
.L_x_92:
[----:B-----5:R-:W-:Y:S01]  /*5090*/  FMUL R6, R96, R89 ;  /* 0x0000005960067220 */ /* 0x020fe20000400000 */
[----:B------:R-:W-:Y:S03]  /*50a0*/  BSSY B1, `(.L_x_94) ;  /* 0x0000006000017945 */ /* 0x000fe60003800000 */
[----:B------:R-:W-:-:S05]  /*50b0*/  FFMA R145, R145, R88, R6 ;  /* 0x0000005891917223 */ /* 0x000fca0000000006 */
[----:B------:R0:W-:Y:S01]  /*50c0*/  @P0 STG.E desc[UR16][R44.64+0x200], R145 ;  /* 0x000200912c000986 */ /* 0x0001e2000c101910 */
[----:B------:R-:W-:-:S13]  /*50d0*/  ISETP.GT.AND P0, PT, R90, 0x80, P4 ;  /* 0x000000805a00780c */ /* 0x000fda0002704270 */
[----:B0-----:R-:W-:Y:S05]  /*50e0*/  @!P0 BRA `(.L_x_95) ;  /* 0x0000000000048947 */ /* 0x001fea0003800000 */
[----:B------:R0:W5:Y:S02]  /*50f0*/  LDG.E.LTC128B R96, desc[UR16][R38.64+0x200] ;  /* 0x0002001026607981 */ /* 0x000164000c1e1920 */
.L_x_95:
[----:B------:R-:W-:Y:S05]  /*5100*/  BSYNC B1 ;  /* 0x0000000000017941 */ /* 0x000fea0003800000 */
.L_x_94:
[----:B-----5:R-:W-:Y:S01]  /*5110*/  FMUL R6, R96, R89 ;  /* 0x0000005960067220 */ /* 0x020fe20000400000 */
[----:B------:R-:W-:Y:S03]  /*5120*/  BSSY B1, `(.L_x_96) ;  /* 0x0000006000017945 */ /* 0x000fe60003800000 */
[----:B------:R-:W-:-:S05]  /*5130*/  FFMA R143, R143, R88, R6 ;  /* 0x000000588f8f7223 */ /* 0x000fca0000000006 */
[----:B------:R0:W-:Y:S01]  /*5140*/  @P0 STG.E desc[UR16][R40.64+0x200], R143 ;  /* 0x0002008f28000986 */ /* 0x0001e2000c101910 */
[----:B------:R-:W-:-:S13]  /*5150*/  ISETP.GT.AND P0, PT, R90, 0x88, P5 ;  /* 0x000000885a00780c */ /* 0x000fda0002f04270 */
[----:B0-----:R-:W-:Y:S05]  /*5160*/  @!P0 BRA `(.L_x_97) ;  /* 0x0000000000048947 */ /* 0x001fea0003800000 */
[----:B------:R0:W5:Y:S02]  /*5170*/  LDG.E.LTC128B R96, desc[UR16][R42.64+0x220] ;  /* 0x000220102a607981 */ /* 0x000164000c1e1920 */
.L_x_97:
[----:B------:R-:W-:Y:S05]  /*5180*/  BSYNC B1 ;  /* 0x0000000000017941 */ /* 0x000fea0003800000 */
.L_x_96:
[----:B-----5:R-:W-:Y:S01]  /*5190*/  FMUL R6, R96, R89 ;  /* 0x0000005960067220 */ /* 0x020fe20000400000 */
[----:B------:R-:W-:Y:S01]  /*51a0*/  ISETP.GT.AND P4, PT, R90, 0x88, P4 ;  /* 0x000000885a00780c */ /* 0x000fe20002784270 */
[----:B------:R-:W-:Y:S02]  /*51b0*/  BSSY B1, `(.L_x_98) ;  /* 0x0000005000017945 */ /* 0x000fe40003800000 */
[----:B------:R-:W-:-:S05]  /*51c0*/  FFMA R141, R141, R88, R6 ;  /* 0x000000588d8d7223 */ /* 0x000fca0000000006 */
[----:B------:R0:W-:Y:S05]  /*51d0*/  @P0 STG.E desc[UR16][R44.64+0x220], R141 ;  /* 0x0002208d2c000986 */ /* 0x0001ea000c101910 */
[----:B------:R-:W-:Y:S05]  /*51e0*/  @!P4 BRA `(.L_x_99) ;  /* 0x000000000004c947 */ /* 0x000fea0003800000 */
[----:B------:R0:W5:Y:S02]  /*51f0*/  LDG.E.LTC128B R96, desc[UR16][R38.64+0x220] ;  /* 0x0002201026607981 */ /* 0x000164000c1e1920 */
.L_x_99:
[----:B------:R-:W-:Y:S05]  /*5200*/  BSYNC B1 ;  /* 0x0000000000017941 */ /* 0x000fea0003800000 */
.L_x_98:
[----:B-----5:R-:W-:Y:S01]  /*5210*/  FMUL R6, R96, R89 ;  /* 0x0000005960067220 */ /* 0x020fe20000400000 */
[----:B------:R-:W-:Y:S01]  /*5220*/  LOP3.LUT P5, RZ, R92, 0x10, RZ, 0xc0, !PT ;  /* 0x000000105cff7812 */ /* 0x000fe200078ac0ff */
[----:B------:R-:W-:Y:S02]  /*5230*/  BSSY B1, `(.L_x_100) ;  /* 0x0000006000017945 */ /* 0x000fe40003800000 */
[----:B------:R-:W-:Y:S01]  /*5240*/  FFMA R139, R139, R88, R6 ;  /* 0x000000588b8b7223 */ /* 0x000fe20000000006 */
[----:B------:R-:W-:-:S04]  /*5250*/  ISETP.GT.AND P0, PT, R90, 0x80, P5 ;  /* 0x000000805a00780c */ /* 0x000fc80002f04270 */
[----:B------:R0:W-:Y:S09]  /*5260*/  @P4 STG.E desc[UR16][R40.64+0x220], R139 ;  /* 0x0002208b28004986 */ /* 0x0001f2000c101910 */
[----:B------:R-:W-:Y:S05]  /*5270*/  @!P0 BRA `(.L_x_101) ;  /* 0x0000000000048947 */ /* 0x000fea0003800000 */
[----:B------:R0:W5:Y:S02]  /*5280*/  LDG.E.LTC128B R96, desc[UR16][R30.64+0x200] ;  /* 0x000200101e607981 */ /* 0x000164000c1e1920 */
.L_x_101:
[----:B------:R-:W-:Y:S05]  /*5290*/  BSYNC B1 ;  /* 0x0000000000017941 */ /* 0x000fea0003800000 */
.L_x_100:
[----:B-----5:R-:W-:Y:S01]  /*52a0*/  FMUL R6, R96, R89 ;  /* 0x0000005960067220 */ /* 0x020fe20000400000 */
[----:B------:R-:W-:Y:S01]  /*52b0*/  ISETP.NE.AND P4, PT, R86, RZ, PT ;  /* 0x000000ff5600720c */ /* 0x000fe20003f85270 */
[----:B------:R-:W-:Y:S02]  /*52c0*/  BSSY B1, `(.L_x_102) ;  /* 0x0000006000017945 */ /* 0x000fe40003800000 */
[----:B------:R-:W-:-:S05]  /*52d0*/  FFMA R137, R137, R88, R6 ;  /* 0x0000005889897223 */ /* 0x000fca0000000006 */
[----:B------:R0:W-:Y:S01]  /*52e0*/  @P0 STG.E desc[UR16][R36.64+0x200], R137 ;  /* 0x0002008924000986 */ /* 0x0001e2000c101910 */
[----:B------:R-:W-:-:S13]  /*52f0*/  ISETP.GT.AND P0, PT, R90, 0x80, P4 ;  /* 0x000000805a00780c */ /* 0x000fda0002704270 */
[----:B0-----:R-:W-:Y:S05]  /*5300*/  @!P0 BRA `(.L_x_103) ;  /* 0x0000000000048947 */ /* 0x001fea0003800000 */
[----:B------:R0:W5:Y:S02]  /*5310*/  LDG.E.LTC128B R96, desc[UR16][R28.64+0x200] ;  /* 0x000200101c607981 */ /* 0x000164000c1e1920 */
.L_x_103:
[----:B------:R-:W-:Y:S05]  /*5320*/  BSYNC B1 ;  /* 0x0000000000017941 */ /* 0x000fea0003800000 */
.L_x_102:
[----:B-----5:R-:W-:Y:S01]  /*5330*/  FMUL R6, R96, R89 ;  /* 0x0000005960067220 */ /* 0x020fe20000400000 */
[----:B------:R-:W-:Y:S03]  /*5340*/  BSSY B1, `(.L_x_104) ;  /* 0x0000006000017945 */ /* 0x000fe60003800000 */
[----:B------:R-:W-:-:S05]  /*5350*/  FFMA R135, R135, R88, R6 ;  /* 0x0000005887877223 */ /* 0x000fca0000000006 */
[----:B------:R0:W-:Y:S01]  /*5360*/  @P0 STG.E desc[UR16][R32.64+0x200], R135 ;  /* 0x0002008720000986 */ /* 0x0001e2000c101910 */
[----:B------:R-:W-:-:S13]  /*5370*/  ISETP.GT.AND P0, PT, R90, 0x88, P5 ;  /* 0x000000885a00780c */ /* 0x000fda0002f04270 */
[----:B0-----:R-:W-:Y:S05]  /*5380*/  @!P0 BRA `(.L_x_105) ;  /* 0x0000000000048947 */ /* 0x001fea0003800000 */
[----:B------:R0:W5:Y:S02]  /*5390*/  LDG.E.LTC128B R96, desc[UR16][R30.64+0x220] ;  /* 0x000220101e607981 */ /* 0x000164000c1e1920 */
.L_x_105:
[----:B------:R-:W-:Y:S05]  /*53a0*/  BSYNC B1 ;  /* 0x0000000000017941 */ /* 0x000fea0003800000 */
.L_x_104:
[----:B-----5:R-:W-:Y:S01]  /*53b0*/  FMUL R6, R96, R89 ;  /* 0x0000005960067220 */ /* 0x020fe20000400000 */
[----:B------:R-:W-:Y:S03]  /*53c0*/  BSSY B1, `(.L_x_106) ;  /* 0x0000006000017945 */ /* 0x000fe60003800000 */
[----:B------:R-:W-:-:S05]  /*53d0*/  FFMA R133, R133, R88, R6 ;  /* 0x0000005885857223 */ /* 0x000fca0000000006 */
[----:B------:R0:W-:Y:S01]  /*53e0*/  @P0 STG.E desc[UR16][R36.64+0x220], R133 ;  /* 0x0002208524000986 */ /* 0x0001e2000c101910 */
[----:B------:R-:W-:-:S13]  /*53f0*/  ISETP.GT.AND P0, PT, R90, 0x88, P4 ;  /* 0x000000885a00780c */ /* 0x000fda0002704270 */
[----:B0-----:R-:W-:Y:S05]  /*5400*/  @!P0 BRA `(.L_x_107) ;  /* 0x0000000000048947 */ /* 0x001fea0003800000 */
[----:B------:R0:W5:Y:S02]  /*5410*/  LDG.E.LTC128B R96, desc[UR16][R28.64+0x220] ;  /* 0x000220101c607981 */ /* 0x000164000c1e1920 */
.L_x_107:
[----:B------:R-:W-:Y:S05]  /*5420*/  BSYNC B1 ;  /* 0x0000000000017941 */ /* 0x000fea0003800000 */
.L_x_106:
        /* <DEDUP_REMOVED lines=8> */
.L_x_109:
[----:B------:R-:W-:Y:S05]  /*54b0*/  BSYNC B1 ;  /* 0x0000000000017941 */ /* 0x000fea0003800000 */
.L_x_108:
        /* <DEDUP_REMOVED lines=8> */
.L_x_111:
[----:B------:R-:W-:Y:S05]  /*5540*/  BSYNC B1 ;  /* 0x0000000000017941 */ /* 0x000fea0003800000 */
.L_x_110:
[----:B-----5:R-:W-:Y:S01]  /*5550*/  FMUL R6, R96, R89 ;  /* 0x0000005960067220 */ /* 0x020fe20000400000 */
[----:B------:R-:W-:Y:S03]  /*5560*/  BSSY B1, `(.L_x_112) ;  /* 0x0000006000017945 */ /* 0x000fe60003800000 */
[----:B------:R-:W-:-:S05]  /*5570*/  FFMA R127, R127, R88, R6 ;  /* 0x000000587f7f7223 */ /* 0x000fca0000000006 */
[----:B------:R0:W-:Y:S01]  /*5580*/  @P0 STG.E desc[UR16][R26.64+0x200], R127 ;  /* 0x0002007f1a000986 */ /* 0x0001e2000c101910 */
[----:B------:R-:W-:-:S13]  /*5590*/  ISETP.GT.AND P0, PT, R90, 0x88, P5 ;  /* 0x000000885a00780c */ /* 0x000fda0002f04270 */
[----:B0-----:R-:W-:Y:S05]  /*55a0*/  @!P0 BRA `(.L_x_113) ;  /* 0x0000000000048947 */ /* 0x001fea0003800000 */
[----:B------:R0:W5:Y:S02]  /*55b0*/  LDG.E.LTC128B R96, desc[UR16][R22.64+0x220] ;  /* 0x0002201016607981 */ /* 0x000164000c1e1920 */
.L_x_113:
[----:B------:R-:W-:Y:S05]  /*55c0*/  BSYNC B1 ;  /* 0x0000000000017941 */ /* 0x000fea0003800000 */
.L_x_112:
[----:B-----5:R-:W-:Y:S01]  /*55d0*/  FMUL R6, R96, R89 ;  /* 0x0000005960067220 */ /* 0x020fe20000400000 */
[----:B------:R-:W-:Y:S03]  /*55e0*/  BSSY B1, `(.L_x_114) ;  /* 0x0000006000017945 */ /* 0x000fe60003800000 */
[----:B------:R-:W-:-:S05]  /*55f0*/  FFMA R125, R125, R88, R6 ;  /* 0x000000587d7d7223 */ /* 0x000fca0000000006 */
[----:B------:R0:W-:Y:S01]  /*5600*/  @P0 STG.E desc[UR16][R24.64+0x220], R125 ;  /* 0x0002207d18000986 */ /* 0x0001e2000c101910 */
[----:B------:R-:W-:-:S13]  /*5610*/  ISETP.GT.AND P0, PT, R90, 0x88, P4 ;  /* 0x000000885a00780c */ /* 0x000fda0002704270 */
[----:B0-----:R-:W-:Y:S05]  /*5620*/  @!P0 BRA `(.L_x_115) ;  /* 0x0000000000048947 */ /* 0x001fea0003800000 */
[----:B------:R0:W5:Y:S02]  /*5630*/  LDG.E.LTC128B R96, desc[UR16][R20.64+0x220] ;  /* 0x0002201014607981 */ /* 0x000164000c1e1920 */
.L_x_115:
[----:B------:R-:W-:Y:S05]  /*5640*/  BSYNC B1 ;  /* 0x0000000000017941 */ /* 0x000fea0003800000 */
.L_x_114:
        /* <DEDUP_REMOVED lines=8> */
.L_x_117:
[----:B------:R-:W-:Y:S05]  /*56d0*/  BSYNC B1 ;  /* 0x0000000000017941 */ /* 0x000fea0003800000 */
.L_x_116:
        /* <DEDUP_REMOVED lines=8> */
.L_x_119:
[----:B------:R-:W-:Y:S05]  /*5760*/  BSYNC B1 ;  /* 0x0000000000017941 */ /* 0x000fea0003800000 */
.L_x_118:
[----:B-----5:R-:W-:Y:S01]  /*5770*/  FMUL R6, R96, R89 ;  /* 0x0000005960067220 */ /* 0x020fe20000400000 */
[----:B------:R-:W-:Y:S03]  /*5780*/  BSSY B1, `(.L_x_120) ;  /* 0x0000006000017945 */ /* 0x000fe60003800000 */
[----:B------:R-:W-:-:S05]  /*5790*/  FFMA R119, R119, R88, R6 ;  /* 0x0000005877777223 */ /* 0x000fca0000000006 */
[----:B------:R0:W-:Y:S01]  /*57a0*/  @P0 STG.E desc[UR16][R18.64+0x200], R119 ;  /* 0x0002007712000986 */ /* 0x0001e2000c101910 */
[----:B------:R-:W-:-:S13]  /*57b0*/  ISETP.GT.AND P0, PT, R90, 0x88, P5 ;  /* 0x000000885a00780c */ /* 0x000fda0002f04270 */
[----:B0-----:R-:W-:Y:S05]  /*57c0*/  @!P0 BRA `(.L_x_121) ;  /* 0x0000000000048947 */ /* 0x001fea0003800000 */
[----:B------:R0:W5:Y:S02]  /*57d0*/  LDG.E.LTC128B R96, desc[UR16][R14.64+0x220] ;  /* 0x000220100e607981 */ /* 0x000164000c1e1920 */
.L_x_121:
[----:B------:R-:W-:Y:S05]  /*57e0*/  BSYNC B1 ;  /* 0x0000000000017941 */ /* 0x000fea0003800000 */
.L_x_120:
[----:B-----5:R-:W-:Y:S01]  /*57f0*/  FMUL R6, R96, R89 ;  /* 0x0000005960067220 */ /* 0x020fe20000400000 */
[----:B------:R-:W-:Y:S03]  /*5800*/  BSSY B1, `(.L_x_122) ;  /* 0x0000006000017945 */ /* 0x000fe60003800000 */
[----:B------:R-:W-:-:S05]  /*5810*/  FFMA R117, R117, R88, R6 ;  /* 0x0000005875757223 */ /* 0x000fca0000000006 */
[----:B------:R0:W-:Y:S01]  /*5820*/  @P0 STG.E desc[UR16][R16.64+0x220], R117 ;  /* 0x0002207510000986 */ /* 0x0001e2000c101910 */
[----:B------:R-:W-:-:S13]  /*5830*/  ISETP.GT.AND P0, PT, R90, 0x88, P4 ;  /* 0x000000885a00780c */ /* 0x000fda0002704270 */
[----:B0-----:R-:W-:Y:S05]  /*5840*/  @!P0 BRA `(.L_x_123) ;  /* 0x0000000000048947 */ /* 0x001fea0003800000 */
[----:B------:R0:W5:Y:S02]  /*5850*/  LDG.E.LTC128B R96, desc[UR16][R12.64+0x220] ;  /* 0x000220100c607981 */ /* 0x000164000c1e1920 */
.L_x_123:
[----:B------:R-:W-:Y:S05]  /*5860*/  BSYNC B1 ;  /* 0x0000000000017941 */ /* 0x000fea0003800000 */
.L_x_122:
        /* <DEDUP_REMOVED lines=8> */
.L_x_125:
[----:B------:R-:W-:Y:S05]  /*58f0*/  BSYNC B1 ;  /* 0x0000000000017941 */ /* 0x000fea0003800000 */
.L_x_124:
        /* <DEDUP_REMOVED lines=8> */
.L_x_127:
[----:B------:R-:W-:Y:S05]  /*5980*/  BSYNC B1 ;  /* 0x0000000000017941 */ /* 0x000fea0003800000 */
.L_x_126:
[----:B-----5:R-:W-:Y:S01]  /*5990*/  FMUL R6, R96, R89 ;  /* 0x0000005960067220 */ /* 0x020fe20000400000 */
[----:B------:R-:W-:Y:S03]  /*59a0*/  BSSY B1, `(.L_x_128) ;  /* 0x0000006000017945 */ /* 0x000fe60003800000 */
[----:B------:R-:W-:-:S05]  /*59b0*/  FFMA R111, R111, R88, R6 ;  /* 0x000000586f6f7223 */ /* 0x000fca0000000006 */
[----:B------:R0:W-:Y:S01]  /*59c0*/  @P0 STG.E desc[UR16][R54.64+0x200], R111 ;  /* 0x0002006f36000986 */ /* 0x0001e2000c101910 */
[----:B------:R-:W-:-:S13]  /*59d0*/  ISETP.GT.AND P0, PT, R90, 0x88, P5 ;  /* 0x000000885a00780c */ /* 0x000fda0002f04270 */
[----:B0-----:R-:W-:Y:S05]  /*59e0*/  @!P0 BRA `(.L_x_129) ;  /* 0x0000000000048947 */ /* 0x001fea0003800000 */
[----:B------:R0:W5:Y:S02]  /*59f0*/  LDG.E.LTC128B R96, desc[UR16][R56.64+0x220] ;  /* 0x0002201038607981 */ /* 0x000164000c1e1920 */
.L_x_129:
[----:B------:R-:W-:Y:S05]  /*5a00*/  BSYNC B1 ;  /* 0x0000000000017941 */ /* 0x000fea0003800000 */
.L_x_128:
[----:B-----5:R-:W-:Y:S01]  /*5a10*/  FMUL R6, R96, R89 ;  /* 0x0000005960067220 */ /* 0x020fe20000400000 */
[----:B------:R-:W-:Y:S01]  /*5a20*/  ISETP.GT.AND P4, PT, R90, 0x88, P4 ;  /* 0x000000885a00780c */ /* 0x000fe20002784270 */
[----:B------:R-:W-:Y:S02]  /*5a30*/  BSSY B1, `(.L_x_130) ;  /* 0x0000005000017945 */ /* 0x000fe40003800000 */
[----:B------:R-:W-:-:S05]  /*5a40*/  FFMA R109, R109, R88, R6 ;  /* 0x000000586d6d7223 */ /* 0x000fca0000000006 */
[----:B------:R0:W-:Y:S05]  /*5a50*/  @P0 STG.E desc[UR16][R58.64+0x220], R109 ;  /* 0x0002206d3a000986 */ /* 0x0001ea000c101910 */
[----:B------:R-:W-:Y:S05]  /*5a60*/  @!P4 BRA `(.L_x_131) ;  /* 0x000000000004c947 */ /* 0x000fea0003800000 */
[----:B------:R0:W5:Y:S02]  /*5a70*/  LDG.E.LTC128B R96, desc[UR16][R66.64+0x220] ;  /* 0x0002201042607981 */ /* 0x000164000c1e1920 */
.L_x_131:
[----:B------:R-:W-:Y:S05]  /*5a80*/  BSYNC B1 ;  /* 0x0000000000017941 */ /* 0x000fea0003800000 */
.L_x_130:
[----:B-----5:R-:W-:Y:S01]  /*5a90*/  FMUL R6, R96, R89 ;  /* 0x0000005960067220 */ /* 0x020fe20000400000 */
[----:B------:R-:W-:Y:S01]  /*5aa0*/  ISETP.GT.AND P0, PT, R90, 0x80, P6 ;  /* 0x000000805a00780c */ /* 0x000fe20003704270 */
[----:B------:R-:W-:Y:S02]  /*5ab0*/  BSSY B1, `(.L_x_132) ;  /* 0x0000005000017945 */ /* 0x000fe40003800000 */
[----:B------:R-:W-:-:S05]  /*5ac0*/  FFMA R107, R107, R88, R6 ;  /* 0x000000586b6b7223 */ /* 0x000fca0000000006 */
[----:B------:R0:W-:Y:S05]  /*5ad0*/  @P4 STG.E desc[UR16][R172.64+0x220], R107 ;  /* 0x0002206bac004986 */ /* 0x0001ea000c101910 */
[----:B------:R-:W-:Y:S05]  /*5ae0*/  @!P0 BRA `(.L_x_133) ;  /* 0x0000000000048947 */ /* 0x000fea0003800000 */
[----:B------:R0:W5:Y:S02]  /*5af0*/  LDG.E.LTC128B R96, desc[UR16][R76.64+0x200] ;  /* 0x000200104c607981 */ /* 0x000164000c1e1920 */
.L_x_133:
[----:B------:R-:W-:Y:S05]  /*5b00*/  BSYNC B1 ;  /* 0x0000000000017941 */ /* 0x000fea0003800000 */
.L_x_132:
[----:B-----5:R-:W-:Y:S01]  /*5b10*/  FMUL R6, R96, R89 ;  /* 0x0000005960067220 */ /* 0x020fe20000400000 */
[----:B------:R-:W-:Y:S01]  /*5b20*/  ISETP.GT.AND P4, PT, R90, 0x80, P3 ;  /* 0x000000805a00780c */ /* 0x000fe20001f84270 */
[----:B------:R-:W-:Y:S02]  /*5b30*/  BSSY B1, `(.L_x_134) ;  /* 0x0000005000017945 */ /* 0x000fe40003800000 */
[----:B------:R-:W-:-:S05]  /*5b40*/  FFMA R105, R105, R88, R6 ;  /* 0x0000005869697223 */ /* 0x000fca0000000006 */
[----:B------:R0:W-:Y:S05]  /*5b50*/  @P0 STG.E desc[UR16][R170.64+0x200], R105 ;  /* 0x00020069aa000986 */ /* 0x0001ea000c101910 */
[----:B------:R-:W-:Y:S05]  /*5b60*/  @!P4 BRA `(.L_x_135) ;  /* 0x000000000004c947 */ /* 0x000fea0003800000 */
[----:B------:R0:W5:Y:S02]  /*5b70*/  LDG.E.LTC128B R96, desc[UR16][R78.64+0x200] ;  /* 0x000200104e607981 */ /* 0x000164000c1e1920 */
.L_x_135:
[----:B------:R-:W-:Y:S05]  /*5b80*/  BSYNC B1 ;  /* 0x0000000000017941 */ /* 0x000fea0003800000 */
.L_x_134:
[----:B-----5:R-:W-:Y:S01]  /*5b90*/  FMUL R6, R96, R89 ;  /* 0x0000005960067220 */ /* 0x020fe20000400000 */
[----:B------:R-:W-:Y:S01]  /*5ba0*/  ISETP.GT.AND P0, PT, R90, 0x88, P6 ;  /* 0x000000885a00780c */ /* 0x000fe20003704270 */
[----:B------:R-:W-:Y:S02]  /*5bb0*/  BSSY B1, `(.L_x_136) ;  /* 0x0000005000017945 */ /* 0x000fe40003800000 */
[----:B------:R-:W-:-:S05]  /*5bc0*/  FFMA R103, R103, R88, R6 ;  /* 0x0000005867677223 */ /* 0x000fca0000000006 */
[----:B------:R0:W-:Y:S05]  /*5bd0*/  @P4 STG.E desc[UR16][R68.64+0x200], R103 ;  /* 0x0002006744004986 */ /* 0x0001ea000c101910 */
[----:B------:R-:W-:Y:S05]  /*5be0*/  @!P0 BRA `(.L_x_137) ;  /* 0x0000000000048947 */ /* 0x000fea0003800000 */
[----:B------:R0:W5:Y:S02]  /*5bf0*/  LDG.E.LTC128B R96, desc[UR16][R76.64+0x220] ;  /* 0x000220104c607981 */ /* 0x000164000c1e1920 */
.L_x_137:
[----:B------:R-:W-:Y:S05]  /*5c00*/  BSYNC B1 ;  /* 0x0000000000017941 */ /* 0x000fea0003800000 */
.L_x_136:
[----:B-----5:R-:W-:Y:S01]  /*5c10*/  FMUL R6, R96, R89 ;  /* 0x0000005960067220 */ /* 0x020fe20000400000 */
[----:B------:R-:W-:Y:S01]  /*5c20*/  ISETP.GT.AND P3, PT, R90, 0x88, P3 ;  /* 0x000000885a00780c */ /* 0x000fe20001f64270 */
[----:B------:R-:W-:Y:S02]  /*5c30*/  BSSY B1, `(.L_x_138) ;  /* 0x0000005000017945 */ /* 0x000fe40003800000 */
[----:B------:R-:W-:-:S05]  /*5c40*/  FFMA R101, R101, R88, R6 ;  /* 0x0000005865657223 */ /* 0x000fca0000000006 */
[----:B------:R0:W-:Y:S05]  /*5c50*/  @P0 STG.E desc[UR16][R70.64+0x220], R101 ;  /* 0x0002206546000986 */ /* 0x0001ea000c101910 */
[----:B------:R-:W-:Y:S05]  /*5c60*/  @!P3 BRA `(.L_x_139) ;  /* 0x000000000004b947 */ /* 0x000fea0003800000 */
[----:B------:R0:W5:Y:S02]  /*5c70*/  LDG.E.LTC128B R96, desc[UR16][R78.64+0x220] ;  /* 0x000220104e607981 */ /* 0x000164000c1e1920 */
.L_x_139:
[----:B------:R-:W-:Y:S05]  /*5c80*/  BSYNC B1 ;  /* 0x0000000000017941 */ /* 0x000fea0003800000 */
.L_x_138:
[----:B-----5:R-:W-:Y:S01]  /*5c90*/  FMUL R6, R96, R89 ;  /* 0x0000005960067220 */ /* 0x020fe20000400000 */
[----:B------:R-:W-:Y:S01]  /*5ca0*/  ISETP.GT.AND P0, PT, R90, 0x80, P2 ;  /* 0x000000805a00780c */ /* 0x000fe20001704270 */
[----:B------:R-:W-:Y:S02]  /*5cb0*/  BSSY B1, `(.L_x_140) ;  /* 0x0000005000017945 */ /* 0x000fe40003800000 */
[----:B------:R-:W-:-:S05]  /*5cc0*/  FFMA R99, R99, R88, R6 ;  /* 0x0000005863637223 */ /* 0x000fca0000000006 */
[----:B------:R0:W-:Y:S05]  /*5cd0*/  @P3 STG.E desc[UR16][R164.64+0x220], R99 ;  /* 0x00022063a4003986 */ /* 0x0001ea000c101910 */
[----:B------:R-:W-:Y:S05]  /*5ce0*/  @!P0 BRA `(.L_x_141) ;  /* 0x0000000000048947 */ /* 0x000fea0003800000 */
[----:B------:R0:W5:Y:S02]  /*5cf0*/  LDG.E.LTC128B R96, desc[UR16][R8.64+0x200] ;  /* 0x0002001008607981 */ /* 0x000164000c1e1920 */
.L_x_141:
[----:B------:R-:W-:Y:S05]  /*5d00*/  BSYNC B1 ;  /* 0x0000000000017941 */ /* 0x000fea0003800000 */
.L_x_140:
[----:B-----5:R-:W-:Y:S01]  /*5d10*/  FMUL R6, R96, R89 ;  /* 0x0000005960067220 */ /* 0x020fe20000400000 */
[----:B------:R-:W-:Y:S01]  /*5d20*/  ISETP.GT.AND P3, PT, R90, 0x80, P1 ;  /* 0x000000805a00780c */ /* 0x000fe20000f64270 */
[----:B------:R-:W-:Y:S02]  /*5d30*/  BSSY B1, `(.L_x_142) ;  /* 0x0000005000017945 */ /* 0x000fe40003800000 */
[----:B------:R-:W-:-:S05]  /*5d40*/  FFMA R97, R97, R88, R6 ;  /* 0x0000005861617223 */ /* 0x000fca0000000006 */
[----:B------:R0:W-:Y:S05]  /*5d50*/  @P0 STG.E desc[UR16][R162.64+0x200], R97 ;  /* 0x00020061a2000986 */ /* 0x0001ea000c101910 */
[----:B------:R-:W-:Y:S05]  /*5d60*/  @!P3 BRA `(.L_x_143) ;  /* 0x000000000004b947 */ /* 0x000fea0003800000 */
[----:B------:R0:W5:Y:S02]  /*5d70*/  LDG.E.LTC128B R96, desc[UR16][R10.64+0x200] ;  /* 0x000200100a607981 */ /* 0x000164000c1e1920 */
.L_x_143:
[----:B------:R-:W-:Y:S05]  /*5d80*/  BSYNC B1 ;  /* 0x0000000000017941 */ /* 0x000fea0003800000 */
.L_x_142:
[----:B-----5:R-:W-:Y:S01]  /*5d90*/  FMUL R6, R96, R89 ;  /* 0x0000005960067220 */ /* 0x020fe20000400000 */
[----:B------:R-:W-:Y:S01]  /*5da0*/  ISETP.GT.AND P2, PT, R90, 0x88, P2 ;  /* 0x000000885a00780c */ /* 0x000fe20001744270 */
[----:B------:R-:W-:Y:S02]  /*5db0*/  BSSY B1, `(.L_x_144) ;  /* 0x0000005000017945 */ /* 0x000fe40003800000 */
[----:B------:R-:W-:-:S05]  /*5dc0*/  FFMA R95, R95, R88, R6 ;  /* 0x000000585f5f7223 */ /* 0x000fca0000000006 */
[----:B------:R0:W-:Y:S05]  /*5dd0*/  @P3 STG.E desc[UR16][R60.64+0x200], R95 ;  /* 0x0002005f3c003986 */ /* 0x0001ea000c101910 */
[----:B------:R-:W-:Y:S05]  /*5de0*/  @!P2 BRA `(.L_x_145) ;  /* 0x000000000004a947 */ /* 0x000fea0003800000 */
[----:B------:R0:W5:Y:S02]  /*5df0*/  LDG.E.LTC128B R96, desc[UR16][R8.64+0x220] ;  /* 0x0002201008607981 */ /* 0x000164000c1e1920 */
.L_x_145:
[----:B------:R-:W-:Y:S05]  /*5e00*/  BSYNC B1 ;  /* 0x0000000000017941 */ /* 0x000fea0003800000 */
.L_x_144:
[----:B-----5:R-:W-:Y:S01]  /*5e10*/  FMUL R6, R96, R89 ;  /* 0x0000005960067220 */ /* 0x020fe20000400000 */
[----:B------:R-:W-:Y:S01]  /*5e20*/  ISETP.GT.AND P1, PT, R90, 0x88, P1 ;  /* 0x000000885a00780c */ /* 0x000fe20000f24270 */
[----:B------:R-:W-:Y:S02]  /*5e30*/  BSSY B1, `(.L_x_146) ;  /* 0x0000005000017945 */ /* 0x000fe40003800000 */
[----:B------:R-:W-:-:S05]  /*5e40*/  FFMA R93, R93, R88, R6 ;  /* 0x000000585d5d7223 */ /* 0x000fca0000000006 */
[----:B------:R0:W-:Y:S05]  /*5e50*/  @P2 STG.E desc[UR16][R84.64+0x220], R93 ;  /* 0x0002205d54002986 */ /* 0x0001ea000c101910 */
[----:B------:R-:W-:Y:S05]  /*5e60*/  @!P1 BRA `(.L_x_147) ;  /* 0x0000000000049947 */ /* 0x000fea0003800000 */
[----:B------:R0:W5:Y:S02]  /*5e70*/  LDG.E.LTC128B R96, desc[UR16][R10.64+0x220] ;  /* 0x000220100a607981 */ /* 0x000164000c1e1920 */
.L_x_147:
[----:B------:R-:W-:Y:S05]  /*5e80*/  BSYNC B1 ;  /* 0x0000000000017941 */ /* 0x000fea0003800000 */
.L_x_146:
[----:B-----5:R-:W-:-:S04]  /*5e90*/  FMUL R96, R96, R89 ;  /* 0x0000005960607220 */ /* 0x020fc80000400000 */
[----:B------:R-:W-:Y:S01]  /*5ea0*/  FFMA R91, R91, R88, R96 ;  /* 0x000000585b5b7223 */ /* 0x000fe20000000060 */
[----:B------:R-:W-:Y:S06]  /*5eb0*/  @!P1 BRA `(.L_x_148) ;  /* 0x0000001000989947 */ /* 0x000fec0003800000 */
[----:B------:R0:W-:Y:S01]  /*5ec0*/  STG.E desc[UR16][R62.64+0x220], R91 ;  /* 0x0002205b3e007986 */ /* 0x0001e2000c101910 */
[----:B------:R-:W-:Y:S05]  /*5ed0*/  BRA `(.L_x_148) ;  /* 0x0000001000907947 */ /* 0x000fea0003800000 */
.L_x_25:
[----:B------:R-:W-:Y:S01]  /*5ee0*/  ULDC.64 UR6, c[0x0][0x6c0] ;  /* 0x0001b00000067ab9 */ /* 0x000fe20000000a00 */
[----:B------:R-:W-:Y:S01]  /*5ef0*/  ISETP.GT.AND P4, PT, R82, 0x1, PT ;  /* 0x000000015200780c */ /* 0x000fe20003f84270 */
[-C--:B--2---:R-:W-:Y:S01]  /*5f00*/  FMUL R13, R96, R88.reuse ;  /* 0x00000058600d7220 */ /* 0x084fe20000400000 */
[----:B------:R-:W-:Y:S01]  /*5f10*/  LEA R8, P1, R20, UR6, 0x2 ;  /* 0x0000000614087c11 */ /* 0x000fe2000f8210ff */
[-C--:B------:R-:W-:Y:S01]  /*5f20*/  FMUL R17, R98, R88.reuse ;  /* 0x0000005862117220 */ /* 0x080fe20000400000 */
[----:B------:R-:W-:Y:S01]  /*5f30*/  ISETP.GT.AND P5, PT, R82, 0x8, PT ;  /* 0x000000085200780c */ /* 0x000fe20003fa4270 */
[-C--:B------:R-:W-:Y:S01]  /*5f40*/  FMUL R21, R15, R88.reuse ;  /* 0x000000580f157220 */ /* 0x080fe20000400000 */
[----:B------:R-:W-:Y:S01]  /*5f50*/  LEA.HI.X R9, R20, UR7, R27, 0x2, P1 ;  /* 0x0000000714097c11 */ /* 0x000fe200088f141b */
[----:B------:R-:W-:Y:S01]  /*5f60*/  IMAD R19, R25, 0x1c, RZ ;  /* 0x0000001c19137824 */ /* 0x000fe200078e02ff */
[----:B------:R-:W-:Y:S01]  /*5f70*/  ISETP.GT.AND P1, PT, R90, RZ, P4 ;  /* 0x000000ff5a00720c */ /* 0x000fe20002724270 */
[----:B------:R-:W-:Y:S01]  /*5f80*/  FMUL R23, R16, R88 ;  /* 0x0000005810177220 */ /* 0x000fe20000400000 */
[----:B------:R-:W-:Y:S01]  /*5f90*/  LEA R10, P3, R24, R8, 0x2 ;  /* 0x00000008180a7211 */ /* 0x000fe200078610ff */
[----:B------:R-:W-:Y:S01]  /*5fa0*/  @P2 STG.E desc[UR16][R8.64], R13 ;  /* 0x0000000d08002986 */ /* 0x000fe2000c101910 */
[----:B------:R-:W-:Y:S01]  /*5fb0*/  ISETP.GT.AND P2, PT, R90, 0x8, P0 ;  /* 0x000000085a00780c */ /* 0x000fe20000744270 */
[-C--:B------:R-:W-:Y:S01]  /*5fc0*/  FMUL R219, R219, R88.reuse ;  /* 0x00000058dbdb7220 */ /* 0x080fe20000400000 */
[C---:B------:R-:W-:Y:S01]  /*5fd0*/  LEA.HI.X R11, R24.reuse, R9, R25, 0x2, P3 ;  /* 0x00000009180b7211 */ /* 0x040fe200018f1419 */
[----:B------:R-:W-:Y:S01]  /*5fe0*/  IMAD.SHL.U32 R61, R24, 0x20, RZ ;  /* 0x00000020183d7824 */ /* 0x000fe200078e00ff */
[----:B------:R-:W-:Y:S01]  /*5ff0*/  ISETP.GT.AND P3, PT, R90, 0x8, P4 ;  /* 0x000000085a00780c */ /* 0x000fe20002764270 */
[----:B------:R-:W-:Y:S01]  /*6000*/  FMUL R217, R217, R88 ;  /* 0x00000058d9d97220 */ /* 0x000fe20000400000 */
[----:B------:R-:W-:Y:S01]  /*6010*/  ISETP.GT.AND P4, PT, R82, 0x9, PT ;  /* 0x000000095200780c */ /* 0x000fe20003f84270 */
[C---:B------:R-:W-:Y:S01]  /*6020*/  IMAD.WIDE.U32 R14, R24.reuse, 0x1c, R10 ;  /* 0x0000001c180e7825 */ /* 0x040fe200078e000a */
[----:B------:R-:W-:Y:S01]  /*6030*/  SHF.L.U64.HI R59, R24, 0x5, R25 ;  /* 0x00000005183b7819 */ /* 0x000fe20000010219 */
[----:B------:R-:W-:Y:S01]  /*6040*/  @P1 STG.E desc[UR16][R10.64], R17 ;  /* 0x000000110a001986 */ /* 0x000fe2000c101910 */
[----:B------:R-:W-:Y:S01]  /*6050*/  ISETP.GT.AND P1, PT, R90, RZ, P5 ;  /* 0x000000ff5a00720c */ /* 0x000fe20002f24270 */
[----:B------:R-:W-:-:S02]  /*6060*/  IMAD.IADD R15, R19, 0x1, R15 ;  /* 0x00000001130f7824 */ /* 0x000fc400078e020f */
[-C--:B------:R-:W-:Y:S01]  /*6070*/  FMUL R215, R215, R88.reuse ;  /* 0x00000058d7d77220 */ /* 0x080fe20000400000 */
[----:B------:R-:W-:Y:S01]  /*6080*/  @P2 STG.E desc[UR16][R8.64+0x20], R21 ;  /* 0x0000201508002986 */ /* 0x000fe2000c101910 */
[----:B------:R-:W-:Y:S01]  /*6090*/  ISETP.GT.AND P2, PT, R90, RZ, P4 ;  /* 0x000000ff5a00720c */ /* 0x000fe20002744270 */
[-C--:B------:R-:W-:Y:S01]  /*60a0*/  FMUL R213, R213, R88.reuse ;  /* 0x00000058d5d57220 */ /* 0x080fe20000400000 */
[-C--:B------:R-:W-:Y:S01]  /*60b0*/  FMUL R211, R211, R88.reuse ;  /* 0x00000058d3d37220 */ /* 0x080fe20000400000 */
[----:B------:R0:W-:Y:S01]  /*60c0*/  @P3 STG.E desc[UR16][R10.64+0x20], R23 ;  /* 0x000020170a003986 */ /* 0x0001e2000c101910 */
[----:B------:R-:W-:Y:S01]  /*60d0*/  ISETP.GT.AND P3, PT, R82, 0x11, PT ;  /* 0x000000115200780c */ /* 0x000fe20003f64270 */
[-C--:B------:R-:W-:Y:S01]  /*60e0*/  FMUL R199, R199, R88.reuse ;  /* 0x00000058c7c77220 */ /* 0x080fe20000400000 */
[-C--:B------:R-:W-:Y:S01]  /*60f0*/  FMUL R197, R197, R88.reuse ;  /* 0x00000058c5c57220 */ /* 0x080fe20000400000 */
[-C--:B------:R-:W-:Y:S01]  /*6100*/  FMUL R195, R195, R88.reuse ;  /* 0x00000058c3c37220 */ /* 0x080fe20000400000 */
[----:B------:R-:W-:Y:S01]  /*6110*/  FMUL R193, R193, R88 ;  /* 0x00000058c1c17220 */ /* 0x000fe20000400000 */
[----:B------:R-:W-:Y:S01]  /*6120*/  @P1 STG.E desc[UR16][R14.64], R219 ;  /* 0x000000db0e001986 */ /* 0x000fe2000c101910 */
[----:B------:R-:W-:Y:S01]  /*6130*/  IADD3 R18, P1, R61, R10, RZ ;  /* 0x0000000a3d127210 */ /* 0x000fe20007f3e0ff */
[-C--:B------:R-:W-:Y:S01]  /*6140*/  FMUL R191, R191, R88.reuse ;  /* 0x00000058bfbf7220 */ /* 0x080fe20000400000 */
[-C--:B------:R-:W-:Y:S01]  /*6150*/  FMUL R189, R189, R88.reuse ;  /* 0x00000058bdbd7220 */ /* 0x080fe20000400000 */
[-C--:B------:R-:W-:Y:S01]  /*6160*/  FMUL R187, R187, R88.reuse ;  /* 0x00000058bbbb7220 */ /* 0x080fe20000400000 */
[----:B------:R-:W-:Y:S01]  /*6170*/  IADD3.X R19, R59, R11, RZ, P1, !PT ;  /* 0x0000000b3b137210 */ /* 0x000fe20000ffe4ff */
[-C--:B------:R-:W-:Y:S01]  /*6180*/  FMUL R185, R185, R88.reuse ;  /* 0x00000058b9b97220 */ /* 0x080fe20000400000 */
[C---:B------:R-:W-:Y:S01]  /*6190*/  ISETP.GT.AND P1, PT, R90.reuse, 0x8, P5 ;  /* 0x000000085a00780c */ /* 0x040fe20002f24270 */
[-C--:B------:R-:W-:Y:S01]  /*61a0*/  FMUL R183, R183, R88.reuse ;  /* 0x00000058b7b77220 */ /* 0x080fe20000400000 */
[-C--:B------:R-:W-:Y:S01]  /*61b0*/  FMUL R181, R181, R88.reuse ;  /* 0x00000058b5b57220 */ /* 0x080fe20000400000 */
[----:B------:R-:W-:Y:S01]  /*61c0*/  @P2 STG.E desc[UR16][R18.64], R217 ;  /* 0x000000d912002986 */ /* 0x000fe2000c101910 */
[----:B------:R-:W-:Y:S01]  /*61d0*/  ISETP.GT.AND P2, PT, R90, 0x8, P4 ;  /* 0x000000085a00780c */ /* 0x000fe20002744270 */
[-C--:B------:R-:W-:Y:S01]  /*61e0*/  FMUL R179, R179, R88.reuse ;  /* 0x00000058b3b37220 */ /* 0x080fe20000400000 */
[C---:B------:R-:W-:Y:S01]  /*61f0*/  ISETP.GT.AND P4, PT, R82.reuse, 0x10, PT ;  /* 0x000000105200780c */ /* 0x040fe20003f84270 */
[-C--:B------:R-:W-:Y:S01]  /*6200*/  FMUL R177, R177, R88.reuse ;  /* 0x00000058b1b17220 */ /* 0x080fe20000400000 */
[-C--:B------:R-:W-:Y:S01]  /*6210*/  FMUL R175, R175, R88.reuse ;  /* 0x00000058afaf7220 */ /* 0x080fe20000400000 */
        /* <DEDUP_REMOVED lines=8> */
[----:B------:R-:W-:Y:S01]  /*62a0*/  @P2 STG.E desc[UR16][R18.64+0x20], R213 ;  /* 0x000020d512002986 */ /* 0x000fe2000c101910 */
[----:B------:R-:W-:Y:S01]  /*62b0*/  ISETP.GT.AND P2, PT, R82, 0x19, PT ;  /* 0x000000195200780c */ /* 0x000fe20003f44270 */
[----:B------:R-:W-:Y:S01]  /*62c0*/  IMAD.X R27, R59, 0x1, R15, P1 ;  /* 0x000000013b1b7824 */ /* 0x000fe200008e060f */
[----:B------:R-:W-:Y:S01]  /*62d0*/  ISETP.GT.AND P1, PT, R90, RZ, P4 ;  /* 0x000000ff5a00720c */ /* 0x000fe20002724270 */
[-C--:B------:R-:W-:Y:S01]  /*62e0*/  FMUL R161, R161, R88.reuse ;  /* 0x00000058a1a17220 */ /* 0x080fe20000400000 */
        /* <DEDUP_REMOVED lines=16> */
[----:B------:R-:W-:Y:S01]  /*63f0*/  FMUL R131, R131, R88 ;  /* 0x0000005883837220 */ /* 0x000fe20000400000 */
[----:B------:R-:W-:Y:S01]  /*6400*/  IMAD.X R31, R59, 0x1, R19, P1 ;  /* 0x000000013b1f7824 */ /* 0x000fe200008e0613 */
[----:B------:R-:W-:Y:S01]  /*6410*/  IADD3 R22, P1, R61, R30, RZ ;  /* 0x0000001e3d167210 */ /* 0x000fe20007f3e0ff */
[-C--:B------:R-:W-:Y:S01]  /*6420*/  FMUL R129, R129, R88.reuse ;  /* 0x0000005881817220 */ /* 0x080fe20000400000 */
[-C--:B------:R-:W-:Y:S01]  /*6430*/  FMUL R127, R127, R88.reuse ;  /* 0x000000587f7f7220 */ /* 0x080fe20000400000 */
[-C--:B------:R-:W-:Y:S01]  /*6440*/  FMUL R125, R125, R88.reuse ;  /* 0x000000587d7d7220 */ /* 0x080fe20000400000 */
[-C--:B------:R-:W-:Y:S01]  /*6450*/  FMUL R123, R123, R88.reuse ;  /* 0x000000587b7b7220 */ /* 0x080fe20000400000 */
[----:B0-----:R-:W-:Y:S01]  /*6460*/  IMAD.X R23, R59, 0x1, R31, P1 ;  /* 0x000000013b177824 */ /* 0x001fe200008e061f */
[-C--:B------:R-:W-:Y:S01]  /*6470*/  IADD3 R20, P1, R30, R61.reuse, RZ ;  /* 0x0000003d1e147210 */ /* 0x080fe20007f3e0ff */
        /* <DEDUP_REMOVED lines=10> */
[----:B------:R-:W-:Y:S01]  /*6520*/  IMAD.X R17, R59, 0x1, R23, P1 ;  /* 0x000000013b117824 */ /* 0x000fe200008e0617 */
[----:B------:R-:W-:Y:S01]  /*6530*/  IADD3 R12, P1, R20, R61, RZ ;  /* 0x0000003d140c7210 */ /* 0x000fe20007f3e0ff */
[-C--:B------:R-:W-:Y:S01]  /*6540*/  FMUL R105, R105, R88.reuse ;  /* 0x0000005869697220 */ /* 0x080fe20000400000 */
[-C--:B------:R-:W-:Y:S01]  /*6550*/  FMUL R103, R103, R88.reuse ;  /* 0x0000005867677220 */ /* 0x080fe20000400000 */
[-C--:B------:R-:W-:Y:S01]  /*6560*/  FMUL R101, R101, R88.reuse ;  /* 0x0000005865657220 */ /* 0x080fe20000400000 */
[-C--:B------:R-:W-:Y:S01]  /*6570*/  FMUL R99, R99, R88.reuse ;  /* 0x0000005863637220 */ /* 0x080fe20000400000 */
[----:B------:R-:W-:Y:S01]  /*6580*/  IMAD.X R13, R21, 0x1, R59, P1 ;  /* 0x00000001150d7824 */ /* 0x000fe200008e063b */
[----:B------:R-:W-:Y:S01]  /*6590*/  ISETP.GT.AND P1, PT, R90, RZ, P3 ;  /* 0x000000ff5a00720c */ /* 0x000fe20001f24270 */
[-C--:B------:R-:W-:Y:S01]  /*65a0*/  FMUL R97, R97, R88.reuse ;  /* 0x0000005861617220 */ /* 0x080fe20000400000 */
[-C--:B------:R-:W-:Y:S01]  /*65b0*/  FMUL R95, R95, R88.reuse ;  /* 0x000000585f5f7220 */ /* 0x080fe20000400000 */
[-C--:B------:R-:W-:Y:S01]  /*65c0*/  FMUL R93, R93, R88.reuse ;  /* 0x000000585d5d7220 */ /* 0x080fe20000400000 */
[----:B------:R-:W-:-:S09]  /*65d0*/  FMUL R91, R91, R88 ;  /* 0x000000585b5b7220 */ /* 0x000fd20000400000 */
[----:B------:R-:W-:Y:S01]  /*65e0*/  @P1 STG.E desc[UR16][R30.64], R199 ;  /* 0x000000c71e001986 */ /* 0x000fe2000c101910 */
[----:B------:R-:W-:-:S13]  /*65f0*/  ISETP.GT.AND P1, PT, R90, 0x8, P4 ;  /* 0x000000085a00780c */ /* 0x000fda0002724270 */
[----:B------:R-:W-:Y:S01]  /*6600*/  @P1 MOV R24, R26 ;  /* 0x0000001a00181202 */ /* 0x000fe20000000f00 */
[----:B------:R-:W-:-:S05]  /*6610*/  @P1 IMAD.MOV.U32 R25, RZ, RZ, R27 ;  /* 0x000000ffff191224 */ /* 0x000fca00078e001b */
[----:B------:R0:W-:Y:S01]  /*6620*/  @P1 STG.E desc[UR16][R24.64+0x20], R197 ;  /* 0x000020c518001986 */ /* 0x0001e2000c101910 */
[----:B------:R-:W-:Y:S02]  /*6630*/  ISETP.GT.AND P1, PT, R90, 0x8, P3 ;  /* 0x000000085a00780c */ /* 0x000fe40001f24270 */
[----:B------:R-:W-:-:S11]  /*6640*/  ISETP.GT.AND P3, PT, R82, 0x18, PT ;  /* 0x000000185200780c */ /* 0x000fd60003f64270 */
[----:B0-----:R-:W-:Y:S02]  /*6650*/  @P1 IMAD.MOV.U32 R24, RZ, RZ, R30 ;  /* 0x000000ffff181224 */ /* 0x001fe400078e001e */
[----:B------:R-:W-:-:S05]  /*6660*/  @P1 IMAD.MOV.U32 R25, RZ, RZ, R31 ;  /* 0x000000ffff191224 */ /* 0x000fca00078e001f */
[----:B------:R0:W-:Y:S01]  /*6670*/  @P1 STG.E desc[UR16][R24.64+0x20], R195 ;  /* 0x000020c318001986 */ /* 0x0001e2000c101910 */
[----:B------:R-:W-:-:S05]  /*6680*/  IADD3 R36, P1, R61, R26, RZ ;  /* 0x0000001a3d247210 */ /* 0x000fca0007f3e0ff */
[----:B------:R-:W-:Y:S01]  /*6690*/  IMAD.X R37, R59, 0x1, R27, P1 ;  /* 0x000000013b257824 */ /* 0x000fe200008e061b */
[----:B------:R-:W-:-:S13]  /*66a0*/  ISETP.GT.AND P1, PT, R90, RZ, P3 ;  /* 0x000000ff5a00720c */ /* 0x000fda0001f24270 */
[----:B------:R-:W-:Y:S01]  /*66b0*/  @P1 STG.E desc[UR16][R36.64], R193 ;  /* 0x000000c124001986 */ /* 0x000fe2000c101910 */
[----:B------:R-:W-:-:S13]  /*66c0*/  ISETP.GT.AND P1, PT, R90, RZ, P2 ;  /* 0x000000ff5a00720c */ /* 0x000fda0001724270 */
[----:B------:R-:W-:Y:S01]  /*66d0*/  @P1 STG.E desc[UR16][R22.64], R191 ;  /* 0x000000bf16001986 */ /* 0x000fe2000c101910 */
[----:B------:R-:W-:-:S05]  /*66e0*/  IADD3 R38, P1, R26, R61, RZ ;  /* 0x0000003d1a267210 */ /* 0x000fca0007f3e0ff */
[----:B------:R-:W-:Y:S01]  /*66f0*/  IMAD.X R39, R27, 0x1, R59, P1 ;  /* 0x000000011b277824 */ /* 0x000fe200008e063b */
[----:B------:R-:W-:-:S05]  /*6700*/  IADD3 R28, P1, R61, R16, RZ ;  /* 0x000000103d1c7210 */ /* 0x000fca0007f3e0ff */
[----:B------:R-:W-:Y:S01]  /*6710*/  IMAD.X R29, R59, 0x1, R17, P1 ;  /* 0x000000013b1d7824 */ /* 0x000fe200008e0611 */
[----:B0-----:R-:W-:-:S04]  /*6720*/  IADD3 R24, P1, R12, R61, RZ ;  /* 0x0000003d0c187210 */ /* 0x001fc80007f3e0ff */
[----:B------:R-:W-:Y:S02]  /*6730*/  IADD3.X R25, R13, R59, RZ, P1, !PT ;  /* 0x0000003b0d197210 */ /* 0x000fe40000ffe4ff */
[----:B------:R-:W-:Y:S02]  /*6740*/  ISETP.GT.AND P1, PT, R90, 0x8, P3 ;  /* 0x000000085a00780c */ /* 0x000fe40001f24270 */
[----:B------:R-:W-:-:S11]  /*6750*/  ISETP.GT.AND P3, PT, R82, 0x20, PT ;  /* 0x000000205200780c */ /* 0x000fd60003f64270 */
[----:B------:R-:W-:Y:S01]  /*6760*/  @P1 STG.E desc[UR16][R38.64+0x20], R189 ;  /* 0x000020bd26001986 */ /* 0x000fe2000c101910 */
[----:B------:R-:W-:Y:S02]  /*6770*/  ISETP.GT.AND P1, PT, R90, 0x8, P2 ;  /* 0x000000085a00780c */ /* 0x000fe40001724270 */
[----:B------:R-:W-:-:S11]  /*6780*/  ISETP.GT.AND P2, PT, R82, 0x21, PT ;  /* 0x000000215200780c */ /* 0x000fd60003f44270 */
[----:B------:R-:W-:Y:S01]  /*6790*/  @P1 STG.E desc[UR16][R20.64+0x20], R187 ;  /* 0x000020bb14001986 */ /* 0x000fe2000c101910 */
        /* <DEDUP_REMOVED lines=10> */
[----:B------:R-:W-:-:S05]  /*6840*/  IADD3 R32, P1, R24, R61, RZ ;  /* 0x0000003d18207210 */ /* 0x000fca0007f3e0ff */
[----:B------:R-:W-:Y:S01]  /*6850*/  IMAD.X R33, R25, 0x1, R59, P1 ;  /* 0x0000000119217824 */ /* 0x000fe200008e063b */
[----:B------:R-:W-:-:S13]  /*6860*/  ISETP.GT.AND P1, PT, R90, 0x8, P3 ;  /* 0x000000085a00780c */ /* 0x000fda0001f24270 */
[----:B------:R-:W-:Y:S01]  /*6870*/  @P1 STG.E desc[UR16][R44.64+0x20], R181 ;  /* 0x000020b52c001986 */ /* 0x000fe2000c101910 */
[----:B------:R-:W-:-:S13]  /*6880*/  ISETP.GT.AND P1, PT, R90, 0x8, P2 ;  /* 0x000000085a00780c */ /* 0x000fda0001724270 */
[----:B------:R-:W-:Y:S01]  /*6890*/  @P1 STG.E desc[UR16][R12.64+0x20], R179 ;  /* 0x000020b30c001986 */ /* 0x000fe2000c101910 */
[----:B------:R-:W-:-:S05]  /*68a0*/  IADD3 R46, P1, R61, R42, RZ ;  /* 0x0000002a3d2e7210 */ /* 0x000fca0007f3e0ff */
[----:B------:R-:W-:Y:S01]  /*68b0*/  IMAD.X R47, R59, 0x1, R43, P1 ;  /* 0x000000013b2f7824 */ /* 0x000fe200008e062b */
[----:B------:R-:W-:-:S04]  /*68c0*/  ISETP.GT.AND P1, PT, R82, 0x28, PT ;  /* 0x000000285200780c */ /* 0x000fc80003f24270 */
[----:B------:R-:W-:Y:S02]  /*68d0*/  ISETP.GT.AND P2, PT, R90, RZ, P1 ;  /* 0x000000ff5a00720c */ /* 0x000fe40000f44270 */
[----:B------:R-:W-:-:S11]  /*68e0*/  P2R R60, PR, RZ, 0x2 ;  /* 0x00000002ff3c7803 */ /* 0x000fd60000000000 */
[----:B------:R-:W-:Y:S01]  /*68f0*/  @P2 STG.E desc[UR16][R46.64], R177 ;  /* 0x000000b12e002986 */ /* 0x000fe2000c101910 */
[----:B------:R-:W-:-:S04]  /*6900*/  ISETP.GT.AND P2, PT, R82, 0x29, PT ;  /* 0x000000295200780c */ /* 0x000fc80003f44270 */
[----:B------:R-:W-:Y:S02]  /*6910*/  ISETP.GT.AND P3, PT, R90, RZ, P2 ;  /* 0x000000ff5a00720c */ /* 0x000fe40001764270 */
[----:B------:R-:W-:-:S11]  /*6920*/  P2R R6, PR, RZ, 0x4 ;  /* 0x00000004ff067803 */ /* 0x000fd60000000000 */
[----:B------:R-:W-:Y:S01]  /*6930*/  @P3 STG.E desc[UR16][R28.64], R175 ;  /* 0x000000af1c003986 */ /* 0x000fe2000c101910 */
[----:B------:R-:W-:-:S05]  /*6940*/  IADD3 R48, P3, R44, R61, RZ ;  /* 0x0000003d2c307210 */ /* 0x000fca0007f7e0ff */
[----:B------:R-:W-:Y:S01]  /*6950*/  IMAD.X R49, R45, 0x1, R59, P3 ;  /* 0x000000012d317824 */ /* 0x000fe200018e063b */
[----:B------:R-:W-:-:S04]  /*6960*/  IADD3 R40, P3, R61, R34, RZ ;  /* 0x000000223d287210 */ /* 0x000fc80007f7e0ff */
[----:B------:R-:W-:Y:S02]  /*6970*/  IADD3.X R41, R59, R35, RZ, P3, !PT ;  /* 0x000000233b297210 */ /* 0x000fe40001ffe4ff */
[----:B------:R-:W-:-:S13]  /*6980*/  ISETP.GT.AND P3, PT, R90, 0x8, P1 ;  /* 0x000000085a00780c */ /* 0x000fda0000f64270 */
[----:B------:R-:W-:Y:S01]  /*6990*/  @P3 STG.E desc[UR16][R48.64+0x20], R173 ;  /* 0x000020ad30003986 */ /* 0x000fe2000c101910 */
[C---:B------:R-:W-:Y:S02]  /*69a0*/  ISETP.GT.AND P3, PT, R90.reuse, 0x8, P2 ;  /* 0x000000085a00780c */ /* 0x040fe40001764270 */
[C---:B------:R-:W-:Y:S02]  /*69b0*/  ISETP.GT.AND P2, PT, R90.reuse, 0x80, P0 ;  /* 0x000000805a00780c */ /* 0x040fe40000744270 */
[----:B------:R-:W-:-:S09]  /*69c0*/  ISETP.GT.AND P0, PT, R90, 0x88, P0 ;  /* 0x000000885a00780c */ /* 0x000fd20000704270 */
[----:B------:R-:W-:Y:S01]  /*69d0*/  @P3 STG.E desc[UR16][R24.64+0x20], R171 ;  /* 0x000020ab18003986 */ /* 0x000fe2000c101910 */
[----:B------:R-:W-:-:S05]  /*69e0*/  IADD3 R50, P3, R61, R46, RZ ;  /* 0x0000002e3d327210 */ /* 0x000fca0007f7e0ff */
[----:B------:R-:W-:Y:S01]  /*69f0*/  IMAD.X R51, R59, 0x1, R47, P3 ;  /* 0x000000013b337824 */ /* 0x000fe200018e062f */
[----:B------:R-:W-:-:S04]  /*6a00*/  ISETP.GT.AND P3, PT, R82, 0x30, PT ;  /* 0x000000305200780c */ /* 0x000fc80003f64270 */
[----:B------:R-:W-:-:S13]  /*6a10*/  ISETP.GT.AND P4, PT, R90, RZ, P3 ;  /* 0x000000ff5a00720c */ /* 0x000fda0001f84270 */
[----:B------:R-:W-:Y:S01]  /*6a20*/  @P4 STG.E desc[UR16][R50.64], R169 ;  /* 0x000000a932004986 */ /* 0x000fe2000c101910 */
[----:B------:R-:W-:-:S04]  /*6a30*/  ISETP.GT.AND P4, PT, R82, 0x31, PT ;  /* 0x000000315200780c */ /* 0x000fc80003f84270 */
[----:B------:R-:W-:-:S13]  /*6a40*/  ISETP.GT.AND P5, PT, R90, RZ, P4 ;  /* 0x000000ff5a00720c */ /* 0x000fda00027a4270 */
[----:B------:R-:W-:Y:S01]  /*6a50*/  @P5 STG.E desc[UR16][R34.64], R167 ;  /* 0x000000a722005986 */ /* 0x000fe2000c101910 */
[----:B------:R-:W-:-:S05]  /*6a60*/  IADD3 R54, P5, R48, R61, RZ ;  /* 0x0000003d30367210 */ /* 0x000fca0007fbe0ff */
[----:B------:R-:W-:Y:S01]  /*6a70*/  IMAD.X R55, R49, 0x1, R59, P5 ;  /* 0x0000000131377824 */ /* 0x000fe200028e063b */
[----:B------:R-:W-:-:S13]  /*6a80*/  ISETP.GT.AND P5, PT, R90, 0x8, P3 ;  /* 0x000000085a00780c */ /* 0x000fda0001fa4270 */
[----:B------:R-:W-:Y:S01]  /*6a90*/  @P5 STG.E desc[UR16][R54.64+0x20], R165 ;  /* 0x000020a536005986 */ /* 0x000fe2000c101910 */
[----:B------:R-:W-:-:S05]  /*6aa0*/  IADD3 R52, P5, R61, R50, RZ ;  /* 0x000000323d347210 */ /* 0x000fca0007fbe0ff */
[----:B------:R-:W-:Y:S01]  /*6ab0*/  IMAD.X R53, R59, 0x1, R51, P5 ;  /* 0x000000013b357824 */ /* 0x000fe200028e0633 */
[----:B------:R-:W-:-:S13]  /*6ac0*/  ISETP.GT.AND P5, PT, R90, 0x8, P4 ;  /* 0x000000085a00780c */ /* 0x000fda00027a4270 */
[----:B------:R-:W-:Y:S01]  /*6ad0*/  @P5 STG.E desc[UR16][R32.64+0x20], R163 ;  /* 0x000020a320005986 */ /* 0x000fe2000c101910 */
[----:B------:R-:W-:-:S05]  /*6ae0*/  IADD3 R56, P5, R32, R61, RZ ;  /* 0x0000003d20387210 */ /* 0x000fca0007fbe0ff */
[----:B------:R-:W-:Y:S01]  /*6af0*/  IMAD.X R57, R33, 0x1, R59, P5 ;  /* 0x0000000121397824 */ /* 0x000fe200028e063b */
[----:B------:R-:W-:-:S04]  /*6b00*/  ISETP.GT.AND P5, PT, R82, 0x38, PT ;  /* 0x000000385200780c */ /* 0x000fc80003fa4270 */
[----:B------:R-:W-:-:S13]  /*6b10*/  ISETP.GT.AND P6, PT, R90, RZ, P5 ;  /* 0x000000ff5a00720c */ /* 0x000fda0002fc4270 */
[----:B------:R-:W-:Y:S01]  /*6b20*/  @P6 STG.E desc[UR16][R52.64], R161 ;  /* 0x000000a134006986 */ /* 0x000fe2000c101910 */
[----:B------:R-:W-:-:S05]  /*6b30*/  IADD3 R58, P6, R54, R61, RZ ;  /* 0x0000003d363a7210 */ /* 0x000fca0007fde0ff */
[----:B------:R-:W-:Y:S01]  /*6b40*/  IMAD.X R59, R55, 0x1, R59, P6 ;  /* 0x00000001373b7824 */ /* 0x000fe200030e063b */
[----:B------:R-:W-:-:S04]  /*6b50*/  ISETP.GT.AND P6, PT, R82, 0x39, PT ;  /* 0x000000395200780c */ /* 0x000fc80003fc4270 */
[----:B------:R-:W-:-:S13]  /*6b60*/  ISETP.GT.AND P1, PT, R90, RZ, P6 ;  /* 0x000000ff5a00720c */ /* 0x000fda0003724270 */
[----:B------:R-:W-:Y:S01]  /*6b70*/  @P1 STG.E desc[UR16][R40.64], R159 ;  /* 0x0000009f28001986 */ /* 0x000fe2000c101910 */
[----:B------:R-:W-:-:S13]  /*6b80*/  ISETP.GT.AND P1, PT, R90, 0x8, P5 ;  /* 0x000000085a00780c */ /* 0x000fda0002f24270 */
[----:B------:R-:W-:Y:S01]  /*6b90*/  @P1 STG.E desc[UR16][R58.64+0x20], R157 ;  /* 0x0000209d3a001986 */ /* 0x000fe2000c101910 */
[----:B------:R-:W-:-:S13]  /*6ba0*/  ISETP.GT.AND P1, PT, R90, 0x8, P6 ;  /* 0x000000085a00780c */ /* 0x000fda0003724270 */
[----:B------:R-:W-:Y:S01]  /*6bb0*/  @P1 STG.E desc[UR16][R56.64+0x20], R155 ;  /* 0x0000209b38001986 */ /* 0x000fe2000c101910 */
[----:B------:R-:W-:-:S03]  /*6bc0*/  ISETP.GT.AND P1, PT, R82, 0x1, PT ;  /* 0x000000015200780c */ /* 0x000fc60003f24270 */
[----:B------:R-:W-:Y:S01]  /*6bd0*/  @P2 STG.E desc[UR16][R8.64+0x200], R153 ;  /* 0x0002009908002986 */ /* 0x000fe2000c101910 */
[----:B------:R-:W-:Y:S02]  /*6be0*/  ISETP.GT.AND P1, PT, R90, 0x80, P1 ;  /* 0x000000805a00780c */ /* 0x000fe40000f24270 */
[----:B------:R-:W-:-:S11]  /*6bf0*/  ISETP.NE.AND P2, PT, R6, RZ, PT ;  /* 0x000000ff0600720c */ /* 0x000fd60003f45270 */
[----:B------:R-:W-:Y:S01]  /*6c00*/  @P1 STG.E desc[UR16][R10.64+0x200], R151 ;  /* 0x000200970a001986 */ /* 0x000fe2000c101910 */
[----:B------:R-:W-:-:S03]  /*6c10*/  ISETP.NE.AND P1, PT, R60, RZ, PT ;  /* 0x000000ff3c00720c */ /* 0x000fc60003f25270 */
[----:B------:R0:W-:Y:S01]  /*6c20*/  @P0 STG.E desc[UR16][R8.64+0x220], R149 ;  /* 0x0002209508000986 */ /* 0x0001e2000c101910 */
[----:B------:R-:W-:-:S04]  /*6c30*/  ISETP.GT.AND P0, PT, R82, 0x1, PT ;  /* 0x000000015200780c */ /* 0x000fc80003f04270 */
[----:B------:R-:W-:-:S13]  /*6c40*/  ISETP.GT.AND P0, PT, R90, 0x88, P0 ;  /* 0x000000885a00780c */ /* 0x000fda0000704270 */
[----:B------:R-:W-:Y:S01]  /*6c50*/  @P0 STG.E desc[UR16][R10.64+0x220], R147 ;  /* 0x000220930a000986 */ /* 0x000fe2000c101910 */
        /* <DEDUP_REMOVED lines=14> */
[----:B0-----:R-:W-:Y:S01]  /*6d40*/  @P0 IMAD.MOV.U32 R8, RZ, RZ, R26 ;  /* 0x000000ffff080224 */ /* 0x001fe200078e001a */
[----:B------:R-:W-:-:S05]  /*6d50*/  @P0 MOV R9, R27 ;  /* 0x0000001b00090202 */ /* 0x000fca0000000f00 */
[----:B------:R0:W-:Y:S01]  /*6d60*/  @P0 STG.E desc[UR16][R8.64+0x200], R137 ;  /* 0x0002008908000986 */ /* 0x0001e2000c101910 */
[----:B------:R-:W-:-:S04]  /*6d70*/  ISETP.GT.AND P0, PT, R82, 0x11, PT ;  /* 0x000000115200780c */ /* 0x000fc80003f04270 */
[----:B------:R-:W-:-:S13]  /*6d80*/  ISETP.GT.AND P0, PT, R90, 0x80, P0 ;  /* 0x000000805a00780c */ /* 0x000fda0000704270 */
[----:B0-----:R-:W-:Y:S02]  /*6d90*/  @P0 IMAD.MOV.U32 R8, RZ, RZ, R30 ;  /* 0x000000ffff080224 */ /* 0x001fe400078e001e */
[----:B------:R-:W-:-:S05]  /*6da0*/  @P0 IMAD.MOV.U32 R9, RZ, RZ, R31 ;  /* 0x000000ffff090224 */ /* 0x000fca00078e001f */
[----:B------:R0:W-:Y:S01]  /*6db0*/  @P0 STG.E desc[UR16][R8.64+0x200], R135 ;  /* 0x0002008708000986 */ /* 0x0001e2000c101910 */
[----:B------:R-:W-:-:S04]  /*6dc0*/  ISETP.GT.AND P0, PT, R82, 0x10, PT ;  /* 0x000000105200780c */ /* 0x000fc80003f04270 */
[----:B------:R-:W-:-:S13]  /*6dd0*/  ISETP.GT.AND P0, PT, R90, 0x88, P0 ;  /* 0x000000885a00780c */ /* 0x000fda0000704270 */
        /* <DEDUP_REMOVED lines=28> */
[C---:B------:R-:W-:Y:S02]  /*6fa0*/  ISETP.GT.AND P0, PT, R90.reuse, 0x80, P1 ;  /* 0x000000805a00780c */ /* 0x040fe40000f04270 */
[----:B------:R-:W-:-:S11]  /*6fb0*/  ISETP.GT.AND P1, PT, R90, 0x88, P1 ;  /* 0x000000885a00780c */ /* 0x000fd60000f24270 */
[----:B------:R0:W-:Y:S01]  /*6fc0*/  @P0 STG.E desc[UR16][R46.64+0x200], R113 ;  /* 0x000200712e000986 */ /* 0x0001e2000c101910 */
[C---:B------:R-:W-:Y:S02]  /*6fd0*/  ISETP.GT.AND P0, PT, R90.reuse, 0x80, P2 ;  /* 0x000000805a00780c */ /* 0x040fe40001704270 */
[----:B------:R-:W-:-:S11]  /*6fe0*/  ISETP.GT.AND P2, PT, R90, 0x88, P2 ;  /* 0x000000885a00780c */ /* 0x000fd60001744270 */
[----:B------:R0:W-:Y:S01]  /*6ff0*/  @P0 STG.E desc[UR16][R28.64+0x200], R111 ;  /* 0x0002006f1c000986 */ /* 0x0001e2000c101910 */
[C---:B------:R-:W-:Y:S02]  /*7000*/  ISETP.GT.AND P0, PT, R90.reuse, 0x80, P3 ;  /* 0x000000805a00780c */ /* 0x040fe40001f04270 */
[C---:B------:R-:W-:Y:S01]  /*7010*/  ISETP.GT.AND P3, PT, R90.reuse, 0x88, P3 ;  /* 0x000000885a00780c */ /* 0x040fe20001f64270 */
[----:B------:R0:W-:Y:S01]  /*7020*/  @P1 STG.E desc[UR16][R48.64+0x220], R109 ;  /* 0x0002206d30001986 */ /* 0x0001e2000c101910 */
[C---:B------:R-:W-:Y:S02]  /*7030*/  ISETP.GT.AND P1, PT, R90.reuse, 0x80, P4 ;  /* 0x000000805a00780c */ /* 0x040fe40002724270 */
[C---:B------:R-:W-:Y:S01]  /*7040*/  ISETP.GT.AND P4, PT, R90.reuse, 0x88, P4 ;  /* 0x000000885a00780c */ /* 0x040fe20002784270 */
[----:B------:R0:W-:Y:S06]  /*7050*/  @P2 STG.E desc[UR16][R24.64+0x220], R107 ;  /* 0x0002206b18002986 */ /* 0x0001ec000c101910 */
[----:B------:R0:W-:Y:S01]  /*7060*/  @P0 STG.E desc[UR16][R50.64+0x200], R105 ;  /* 0x0002006932000986 */ /* 0x0001e2000c101910 */
[----:B------:R-:W-:-:S02]  /*7070*/  ISETP.GT.AND P0, PT, R90, 0x80, P6 ;  /* 0x000000805a00780c */ /* 0x000fc40003704270 */
[C---:B------:R-:W-:Y:S01]  /*7080*/  ISETP.GT.AND P6, PT, R90.reuse, 0x88, P6 ;  /* 0x000000885a00780c */ /* 0x040fe200037c4270 */
[----:B------:R0:W-:Y:S01]  /*7090*/  @P1 STG.E desc[UR16][R34.64+0x200], R103 ;  /* 0x0002006722001986 */ /* 0x0001e2000c101910 */
[C---:B------:R-:W-:Y:S02]  /*70a0*/  ISETP.GT.AND P1, PT, R90.reuse, 0x80, P5 ;  /* 0x000000805a00780c */ /* 0x040fe40002f24270 */
[----:B------:R-:W-:Y:S01]  /*70b0*/  ISETP.GT.AND P5, PT, R90, 0x88, P5 ;  /* 0x000000885a00780c */ /* 0x000fe20002fa4270 */
[----:B------:R0:W-:Y:S04]  /*70c0*/  @P3 STG.E desc[UR16][R54.64+0x220], R101 ;  /* 0x0002206536003986 */ /* 0x0001e8000c101910 */
[----:B------:R0:W-:Y:S06]  /*70d0*/  @P4 STG.E desc[UR16][R32.64+0x220], R99 ;  /* 0x0002206320004986 */ /* 0x0001ec000c101910 */
[----:B------:R0:W-:Y:S04]  /*70e0*/  @P1 STG.E desc[UR16][R52.64+0x200], R97 ;  /* 0x0002006134001986 */ /* 0x0001e8000c101910 */
[----:B------:R0:W-:Y:S04]  /*70f0*/  @P0 STG.E desc[UR16][R40.64+0x200], R95 ;  /* 0x0002005f28000986 */ /* 0x0001e8000c101910 */
[----:B------:R0:W-:Y:S04]  /*7100*/  @P5 STG.E desc[UR16][R58.64+0x220], R93 ;  /* 0x0002205d3a005986 */ /* 0x0001e8000c101910 */
[----:B------:R0:W-:Y:S02]  /*7110*/  @P6 STG.E desc[UR16][R56.64+0x220], R91 ;  /* 0x0002205b38006986 */ /* 0x0001e4000c101910 */
.L_x_148:
[----:B------:R-:W-:Y:S05]  /*7120*/  BSYNC B0 ;  /* 0x0000000000007941 */ /* 0x000fea0003800000 */
.L_x_24:
[----:B------:R-:W-:Y:S01]  /*7130*/  ULDC UR6, c[0x0][0xc] ;  /* 0x0000030000067ab9 */ /* 0x000fe20000000800 */
[----:B------:R-:W-:Y:S01]  /*7140*/  ULDC UR7, c[0x0][0x10] ;  /* 0x0000040000077ab9 */ /* 0x000fe20000000800 */
[----:B0-----:R-:W0:Y:S01]  /*7150*/  LDC R9, c[0x0][0x14] ;  /* 0x00000500ff097b82 */ /* 0x001e220000000800 */
[----:B------:R-:W-:Y:S01]  /*7160*/  UIMAD.WIDE.U32 UR6, UR6, UR7, URZ ;  /* 0x00000007060672a5 */ /* 0x000fe2000f8e003f */
[----:B------:R-:W-:Y:S01]  /*7170*/  PRMT R8, RZ, 0x7610, R8 ;  /* 0x00007610ff087816 */ /* 0x000fe20000000008 */
[----:B------:R-:W-:Y:S02]  /*7180*/  IMAD.MOV.U32 R12, RZ, RZ, -0x1 ;  /* 0xffffffffff0c7424 */ /* 0x000fe400078e00ff */
[----:B------:R-:W-:Y:S02]  /*7190*/  IMAD.MOV.U32 R6, RZ, RZ, -0x1 ;  /* 0xffffffffff067424 */ /* 0x000fe400078e00ff */
[----:B0-----:R-:W-:-:S04]  /*71a0*/  IMAD.WIDE.U32 R2, R9, UR6, R2 ;  /* 0x0000000609027c25 */ /* 0x001fc8000f8e0002 */
[----:B------:R-:W-:Y:S01]  /*71b0*/  IMAD R9, R9, UR7, RZ ;  /* 0x0000000709097c24 */ /* 0x000fe2000f8e02ff */
[----:B------:R-:W-:Y:S02]  /*71c0*/  ULDC.64 UR6, c[0x0][0x750] ;  /* 0x0001d40000067ab9 */ /* 0x000fe40000000a00 */
[----:B------:R-:W-:Y:S01]  /*71d0*/  ISETP.GE.U32.AND P0, PT, R2, UR6, PT ;  /* 0x0000000602007c0c */ /* 0x000fe2000bf06070 */
[----:B------:R-:W-:-:S05]  /*71e0*/  IMAD.IADD R3, R3, 0x1, R9 ;  /* 0x0000000103037824 */ /* 0x000fca00078e0209 */
[----:B------:R-:W-:-:S13]  /*71f0*/  ISETP.GE.U32.AND.EX P0, PT, R3, UR7, PT, P0 ;  /* 0x0000000703007c0c */ /* 0x000fda000bf06100 */
[----:B------:R-:W-:Y:S05]  /*7200*/  @P0 BRA `(.L_x_149) ;  /* 0x0000000400640947 */ /* 0x000fea0003800000 */
[----:B------:R-:W0:Y:S01]  /*7210*/  S2R R16, SR_CTAID.X ;  /* 0x0000000000107919 */ /* 0x000e220000002500 */
[----:B------:R-:W1:Y:S01]  /*7220*/  LDC.64 R14, c[0x0][0x728] ;  /* 0x0001ca00ff0e7b82 */ /* 0x000e620000000a00 */
[----:B------:R-:W-:Y:S01]  /*7230*/  ULDC UR6, c[0x0][0x150] ;  /* 0x0000540000067ab9 */ /* 0x000fe20000000800 */
[----:B------:R-:W-:Y:S01]  /*7240*/  IMAD.MOV.U32 R12, RZ, RZ, R2 ;  /* 0x000000ffff0c7224 */ /* 0x000fe200078e0002 */
[----:B------:R-:W0:Y:S01]  /*7250*/  S2R R22, SR_CTAID.Y ;  /* 0x0000000000167919 */ /* 0x000e220000002600 */
[----:B------:R-:W-:-:S04]  /*7260*/  MOV R13, R3 ;  /* 0x00000003000d7202 */ /* 0x000fc80000000f00 */
[----:B------:R-:W2:Y:S08]  /*7270*/  LDC R21, c[0x0][0x144] ;  /* 0x00005100ff157b82 */ /* 0x000eb00000000800 */
[----:B------:R-:W2:Y:S08]  /*7280*/  LDC R6, c[0x0][0x730] ;  /* 0x0001cc00ff067b82 */ /* 0x000eb00000000800 */
[----:B------:R-:W2:Y:S01]  /*7290*/  LDC.64 R18, c[0x0][0x720] ;  /* 0x0001c800ff127b82 */ /* 0x000ea20000000a00 */
[----:B-1----:R-:W-:-:S04]  /*72a0*/  ISETP.NE.U32.AND P0, PT, R14, RZ, PT ;  /* 0x000000ff0e00720c */ /* 0x002fc80003f05070 */
[----:B------:R-:W-:Y:S02]  /*72b0*/  ISETP.NE.AND.EX P0, PT, R15, RZ, PT, P0 ;  /* 0x000000ff0f00720c */ /* 0x000fe40003f05300 */
[----:B0-----:R-:W-:-:S05]  /*72c0*/  I2FP.F32.U32 R8, R16 ;  /* 0x0000001000087245 */ /* 0x001fca0000201000 */
[----:B------:R-:W-:-:S04]  /*72d0*/  FMUL R8, R8, UR6 ;  /* 0x0000000608087c20 */ /* 0x000fc80008400000 */
[----:B------:R0:W1:Y:S02]  /*72e0*/  F2I.U32.TRUNC.NTZ R20, R8 ;  /* 0x0000000800147305 */ /* 0x000064000020f000 */
[----:B------:R-:W-:Y:S05]  /*72f0*/  @!P0 BRA `(.L_x_150) ;  /* 0x0000000000288947 */ /* 0x000fea0003800000 */
[----:B------:R-:W3:Y:S02]  /*7300*/  LDC R9, c[0x0][0x734] ;  /* 0x0001cd00ff097b82 */ /* 0x000ee40000000800 */
[----:B---3--:R-:W-:-:S05]  /*7310*/  IADD3 R13, P0, R2, R9, RZ ;  /* 0x00000009020d7210 */ /* 0x008fca0007f1e0ff */
[----:B------:R-:W-:-:S04]  /*7320*/  IMAD.X R17, RZ, RZ, R3, P0 ;  /* 0x000000ffff117224 */ /* 0x000fc800000e0603 */
[----:B0-----:R-:W-:-:S04]  /*7330*/  IMAD.WIDE.U32 R8, R17, R14, RZ ;  /* 0x0000000e11087225 */ /* 0x001fc800078e00ff */
[----:B------:R-:W-:-:S04]  /*7340*/  IMAD.WIDE.U32 R10, P0, R13, R15, R8 ;  /* 0x0000000f0d0a7225 */ /* 0x000fc80007800008 */
[----:B------:R-:W-:-:S04]  /*7350*/  IMAD.WIDE.U32 R8, R13, R14, RZ ;  /* 0x0000000e0d087225 */ /* 0x000fc800078e00ff */
[----:B------:R-:W-:Y:S01]  /*7360*/  IMAD.X R13, RZ, RZ, RZ, P0 ;  /* 0x000000ffff0d7224 */ /* 0x000fe200000e06ff */
[----:B------:R-:W-:Y:S01]  /*7370*/  IADD3 RZ, P0, R9, R10, RZ ;  /* 0x0000000a09ff7210 */ /* 0x000fe20007f1e0ff */
[----:B------:R-:W-:-:S04]  /*7380*/  IMAD.MOV.U32 R12, RZ, RZ, R11 ;  /* 0x000000ffff0c7224 */ /* 0x000fc800078e000b */
[----:B------:R-:W-:-:S08]  /*7390*/  IMAD.WIDE.U32.X R12, R17, R15, R12, P0 ;  /* 0x0000000f110c7225 */ /* 0x000fd000000e040c */
.L_x_150:
[----:B---3--:R-:W3:Y:S01]  /*73a0*/  LDC.64 R28, c[0x0][0x740] ;  /* 0x0001d000ff1c7b82 */ /* 0x008ee20000000a00 */
[-CC-:B--2---:R-:W-:Y:S01]  /*73b0*/  SHF.R.U64 R17, R12, R6.reuse, R13.reuse ;  /* 0x000000060c117219 */ /* 0x184fe2000000120d */
[----:B-1----:R-:W-:Y:S01]  /*73c0*/  IMAD.MOV R20, RZ, RZ, -R20 ;  /* 0x000000ffff147224 */ /* 0x002fe200078e0a14 */
[----:B------:R-:W-:Y:S01]  /*73d0*/  SHF.R.U32.HI R6, RZ, R6, R13 ;  /* 0x00000006ff067219 */ /* 0x000fe2000001160d */
[----:B------:R-:W-:Y:S01]  /*73e0*/  ULDC UR6, c[0x0][0x154] ;  /* 0x0000550000067ab9 */ /* 0x000fe20000000800 */
[----:B------:R-:W-:Y:S01]  /*73f0*/  IADD3 R11, P0, RZ, -R17, RZ ;  /* 0x80000011ff0b7210 */ /* 0x000fe20007f1e0ff */
[----:B------:R-:W-:Y:S02]  /*7400*/  IMAD R24, R21, R20, R16 ;  /* 0x0000001415187224 */ /* 0x000fe400078e0210 */
[----:B------:R-:W1:Y:S01]  /*7410*/  LDC R10, c[0x0][0x718] ;  /* 0x0001c600ff0a7b82 */ /* 0x000e620000000800 */
[----:B------:R-:W-:Y:S02]  /*7420*/  IMAD.MOV.U32 R13, RZ, RZ, 0x1 ;  /* 0x00000001ff0d7424 */ /* 0x000fe400078e00ff */
[----:B------:R-:W-:-:S04]  /*7430*/  IMAD.X R9, RZ, RZ, ~R6, P0 ;  /* 0x000000ffff097224 */ /* 0x000fc800000e0e06 */
[-C--:B------:R-:W-:Y:S01]  /*7440*/  IMAD R6, R9, R18.reuse, RZ ;  /* 0x0000001209067224 */ /* 0x080fe200078e02ff */
[----:B------:R-:W2:Y:S01]  /*7450*/  LDC R12, c[0x0][0x708] ;  /* 0x0001c200ff0c7b82 */ /* 0x000ea20000000800 */
[----:B0-----:R-:W-:-:S04]  /*7460*/  IMAD.WIDE.U32 R8, R11, R18, R2 ;  /* 0x000000120b087225 */ /* 0x001fc800078e0002 */
[----:B------:R-:W-:Y:S01]  /*7470*/  IMAD R11, R11, R19, R6 ;  /* 0x000000130b0b7224 */ /* 0x000fe200078e0206 */
[----:B------:R-:W-:Y:S02]  /*7480*/  I2FP.F32.U32 R6, R22 ;  /* 0x0000001600067245 */ /* 0x000fe40000201000 */
[----:B------:R-:W0:Y:S01]  /*7490*/  LDC R26, c[0x0][0x758] ;  /* 0x0001d600ff1a7b82 */ /* 0x000e220000000800 */
[----:B------:R-:W-:Y:S01]  /*74a0*/  IMAD.IADD R9, R9, 0x1, R11 ;  /* 0x0000000109097824 */ /* 0x000fe200078e020b */
[----:B---3--:R-:W-:Y:S01]  /*74b0*/  ISETP.NE.U32.AND P0, PT, R28, RZ, PT ;  /* 0x000000ff1c00720c */ /* 0x008fe20003f05070 */
[----:B------:R-:W-:Y:S01]  /*74c0*/  FMUL R6, R6, UR6 ;  /* 0x0000000606067c20 */ /* 0x000fe20008400000 */
[----:B------:R-:W-:Y:S02]  /*74d0*/  MOV R11, 0xffffffff ;  /* 0xffffffff000b7802 */ /* 0x000fe40000000f00 */
[----:B------:R-:W-:Y:S01]  /*74e0*/  ISETP.NE.AND.EX P0, PT, R29, RZ, PT, P0 ;  /* 0x000000ff1d00720c */ /* 0x000fe20003f05300 */
[----:B------:R3:W0:Y:S01]  /*74f0*/  F2I.U32.TRUNC.NTZ R18, R6 ;  /* 0x0000000600127305 */ /* 0x000622000020f000 */
[----:B------:R-:W3:Y:S01]  /*7500*/  LDC R21, c[0x0][0x148] ;  /* 0x00005200ff157b82 */ /* 0x000ee20000000800 */
[----:B-1----:R-:W-:-:S02]  /*7510*/  SHF.R.U64 R16, R8, R10, R9 ;  /* 0x0000000a08107219 */ /* 0x002fc40000001209 */
[----:B------:R-:W-:-:S05]  /*7520*/  SHF.R.U32.HI R9, RZ, R10, R9 ;  /* 0x0000000aff097219 */ /* 0x000fca0000011609 */
[----:B------:R-:W1:Y:S01]  /*7530*/  LDC R20, c[0x0][0x700] ;  /* 0x0001c000ff147b82 */ /* 0x000e620000000800 */
[-CC-:B--2---:R-:W-:Y:S02]  /*7540*/  SHF.R.U64 R14, R16, R12.reuse, R9.reuse ;  /* 0x0000000c100e7219 */ /* 0x184fe40000001209 */
[----:B------:R-:W-:-:S05]  /*7550*/  SHF.R.U32.HI R9, RZ, R12, R9 ;  /* 0x0000000cff097219 */ /* 0x000fca0000011609 */
[----:B------:R-:W2:Y:S01]  /*7560*/  LDC R23, c[0x0][0x748] ;  /* 0x0001d200ff177b82 */ /* 0x000ea20000000800 */
[-CC-:B0-----:R-:W-:Y:S02]  /*7570*/  SHF.R.U64 R19, R14, R26.reuse, R9.reuse ;  /* 0x0000001a0e137219 */ /* 0x181fe40000001209 */
[-C--:B------:R-:W-:Y:S02]  /*7580*/  SHF.L.U32 R11, R11, R26.reuse, RZ ;  /* 0x0000001a0b0b7219 */ /* 0x080fe400000006ff */
[-C--:B------:R-:W-:Y:S01]  /*7590*/  SHF.R.U32.HI R9, RZ, R26.reuse, R9 ;  /* 0x0000001aff097219 */ /* 0x080fe20000011609 */
[----:B------:R-:W-:Y:S01]  /*75a0*/  IMAD.MOV.U32 R8, RZ, RZ, R19 ;  /* 0x000000ffff087224 */ /* 0x000fe200078e0013 */
[----:B------:R-:W-:Y:S01]  /*75b0*/  SHF.L.U32 R26, R13, R26, RZ ;  /* 0x0000001a0d1a7219 */ /* 0x000fe200000006ff */
[----:B------:R-:W0:Y:S01]  /*75c0*/  LDC R25, c[0x0][0x738] ;  /* 0x0001ce00ff197b82 */ /* 0x000e220000000800 */
[----:B------:R-:W-:-:S07]  /*75d0*/  LOP3.LUT R83, RZ, R11, RZ, 0x33, !PT ;  /* 0x0000000bff537212 */ /* 0x000fce00078e33ff */
[----:B------:R-:W0:Y:S01]  /*75e0*/  LDC R27, c[0x0][0x710] ;  /* 0x0001c400ff1b7b82 */ /* 0x000e220000000800 */
[----:B------:R-:W-:Y:S05]  /*75f0*/  @!P0 BRA `(.L_x_151) ;  /* 0x0000000000288947 */ /* 0x000fea0003800000 */
[----:B---3--:R-:W3:Y:S02]  /*7600*/  LDC R6, c[0x0][0x74c] ;  /* 0x0001d300ff067b82 */ /* 0x008ee40000000800 */
[----:B---3--:R-:W-:-:S05]  /*7610*/  IADD3 R13, P0, R19, R6, RZ ;  /* 0x00000006130d7210 */ /* 0x008fca0007f1e0ff */
[----:B------:R-:W-:-:S04]  /*7620*/  IMAD.X R15, RZ, RZ, R9, P0 ;  /* 0x000000ffff0f7224 */ /* 0x000fc800000e0609 */
[----:B------:R-:W-:-:S04]  /*7630*/  IMAD.WIDE.U32 R8, R15, R28, RZ ;  /* 0x0000001c0f087225 */ /* 0x000fc800078e00ff */
[----:B------:R-:W-:-:S04]  /*7640*/  IMAD.WIDE.U32 R10, P0, R13, R29, R8 ;  /* 0x0000001d0d0a7225 */ /* 0x000fc80007800008 */
[----:B------:R-:W-:-:S04]  /*7650*/  IMAD.WIDE.U32 R8, R13, R28, RZ ;  /* 0x0000001c0d087225 */ /* 0x000fc800078e00ff */
[----:B------:R-:W-:Y:S01]  /*7660*/  IMAD.X R13, RZ, RZ, RZ, P0 ;  /* 0x000000ffff0d7224 */ /* 0x000fe200000e06ff */
[----:B------:R-:W-:Y:S01]  /*7670*/  IADD3 RZ, P0, R9, R10, RZ ;  /* 0x0000000a09ff7210 */ /* 0x000fe20007f1e0ff */
[----:B------:R-:W-:-:S04]  /*7680*/  IMAD.MOV.U32 R12, RZ, RZ, R11 ;  /* 0x000000ffff0c7224 */ /* 0x000fc800078e000b */
[----:B------:R-:W-:-:S08]  /*7690*/  IMAD.WIDE.U32.X R8, R15, R29, R12, P0 ;  /* 0x0000001d0f087225 */ /* 0x000fd000000e040c */
.L_x_151:
[----:B------:R-:W-:Y:S01]  /*76a0*/  ISETP.NE.AND P0, PT, R0, 0x1, PT ;  /* 0x000000010000780c */ /* 0x000fe20003f05270 */
[----:B------:R-:W-:Y:S01]  /*76b0*/  IMAD.MOV R18, RZ, RZ, -R18 ;  /* 0x000000ffff127224 */ /* 0x000fe200078e0a12 */
[----:B--23--:R-:W-:Y:S02]  /*76c0*/  SHF.R.U64 R6, R8, R23, R9 ;  /* 0x0000001708067219 */ /* 0x00cfe40000001209 */
[----:B------:R-:W-:Y:S02]  /*76d0*/  LOP3.LUT R83, R14, R83, RZ, 0xc0, !PT ;  /* 0x000000530e537212 */ /* 0x000fe400078ec0ff */
[----:B-1----:R-:W-:Y:S01]  /*76e0*/  IADD3 R9, R20, -0x1, RZ ;  /* 0xffffffff14097810 */ /* 0x002fe20007ffe0ff */
[----:B------:R-:W-:Y:S02]  /*76f0*/  IMAD.MOV R8, RZ, RZ, -R6 ;  /* 0x000000ffff087224 */ /* 0x000fe400078e0a06 */
[----:B------:R-:W-:Y:S01]  /*7700*/  IMAD R83, R26, R6, R83 ;  /* 0x000000061a537224 */ /* 0x000fe200078e0253 */
[----:B------:R-:W-:Y:S01]  /*7710*/  LOP3.LUT R9, R16, R9, RZ, 0xc0, !PT ;  /* 0x0000000910097212 */ /* 0x000fe200078ec0ff */
[----:B0-----:R-:W-:-:S02]  /*7720*/  IMAD R6, R8, R25, R19 ;  /* 0x0000001908067224 */ /* 0x001fc400078e0213 */
[----:B------:R-:W-:Y:S02]  /*7730*/  @P0 IMAD R24, R21, R18, R22 ;  /* 0x0000001215180224 */ /* 0x000fe400078e0216 */
[----:B------:R-:W-:Y:S02]  /*7740*/  IMAD R6, R6, R20, R9 ;  /* 0x0000001406067224 */ /* 0x000fe400078e0209 */
[----:B------:R-:W-:Y:S02]  /*7750*/  IMAD R83, R83, R27, R24 ;  /* 0x0000001b53537224 */ /* 0x000fe400078e0218 */
[----:B------:R-:W-:-:S03]  /*7760*/  IMAD.MOV.U32 R8, RZ, RZ, 0x1 ;  /* 0x00000001ff087424 */ /* 0x000fc600078e00ff */
[----:B------:R-:W-:Y:S02]  /*7770*/  SEL R12, R6, R83, !P0 ;  /* 0x00000053060c7207 */ /* 0x000fe40004000000 */
[----:B------:R-:W-:Y:S01]  /*7780*/  SEL R83, R83, R6, !P0 ;  /* 0x0000000653537207 */ /* 0x000fe20004000000 */
[----:B------:R-:W-:-:S07]  /*7790*/  IMAD.MOV.U32 R6, RZ, RZ, R17 ;  /* 0x000000ffff067224 */ /* 0x000fce00078e0011 */
.L_x_149:
[----:B------:R-:W-:Y:S01]  /*77a0*/  LOP3.LUT P0, RZ, R8, 0xff, RZ, 0xc0, !PT ;  /* 0x000000ff08ff7812 */ /* 0x000fe2000780c0ff */
[----:B------:R-:W-:-:S12]  /*77b0*/  IMAD.MOV.U32 R8, RZ, RZ, R83 ;  /* 0x000000ffff087224 */ /* 0x000fd800078e0053 */
[----:B------:R-:W-:Y:S05]  /*77c0*/  @P0 BRA `(.L_x_152) ;  /* 0xffffff9800100947 */ /* 0x000fea000383ffff */
[----:B------:R-:W-:Y:S05]  /*77d0*/  EXIT ;  /* 0x000000000000794d */ /* 0x000fea0003800000 */
.L_x_4:
[----:B0-----:R-:W-:Y:S01]  /*77e0*/  ULDC.64 UR4, c[0x0][0x750] ;  /* 0x0001d40000047ab9 */ /* 0x001fe20000000a00 */
[----:B------:R-:W-:Y:S01]  /*77f0*/  PRMT R8, RZ, 0x7610, R8 ;  /* 0x00007610ff087816 */ /* 0x000fe20000000008 */
[----:B------:R-:W-:Y:S01]  /*7800*/  IMAD.MOV.U32 R16, RZ, RZ, -0x1 ;  /* 0xffffffffff107424 */ /* 0x000fe200078e00ff */
[----:B------:R-:W-:Y:S01]  /*7810*/  ISETP.GE.U32.AND P0, PT, R2, UR4, PT ;  /* 0x0000000402007c0c */ /* 0x000fe2000bf06070 */
[----:B------:R-:W-:Y:S01]  /*7820*/  IMAD.MOV.U32 R19, RZ, RZ, -0x1 ;  /* 0xffffffffff137424 */ /* 0x000fe200078e00ff */
[----:B------:R-:W-:Y:S02]  /*7830*/  MOV R7, 0xffffffff ;  /* 0xffffffff00077802 */ /* 0x000fe40000000f00 */
        /* <DEDUP_REMOVED lines=20> */
.L_x_154:
[-CC-:B------:R-:W-:Y:S01]  /*7980*/  SHF.R.U64 R18, R16, R8.reuse, R17.reuse ;  /* 0x0000000810127219 */ /* 0x180fe20000001211 */
[----:B------:R-:W-:Y:S01]  /*7990*/  ULDC UR4, c[0x0][0x150] ;  /* 0x0000540000047ab9 */ /* 0x000fe20000000800 */
[----:B------:R-:W-:Y:S01]  /*79a0*/  SHF.R.U32.HI R7, RZ, R8, R17 ;  /* 0x00000008ff077219 */ /* 0x000fe20000011611 */
[----:B------:R-:W0:Y:S01]  /*79b0*/  LDC.64 R28, c[0x0][0x740] ;  /* 0x0001d000ff1c7b82 */ /* 0x000e220000000a00 */
[----:B------:R-:W-:Y:S02]  /*79c0*/  I2FP.F32.U32 R8, R10 ;  /* 0x0000000a00087245 */ /* 0x000fe40000201000 */
[----:B------:R-:W-:-:S03]  /*79d0*/  IADD3 R11, P0, RZ, -R18, RZ ;  /* 0x80000012ff0b7210 */ /* 0x000fc60007f1e0ff */
[----:B------:R-:W-:Y:S01]  /*79e0*/  FMUL R15, R8, UR4 ;  /* 0x00000004080f7c20 */ /* 0x000fe20008400000 */
[----:B------:R-:W-:Y:S01]  /*79f0*/  ULDC UR4, c[0x0][0x154] ;  /* 0x0000550000047ab9 */ /* 0x000fe20000000800 */
[----:B------:R-:W1:Y:S01]  /*7a00*/  LDC R17, c[0x0][0x144] ;  /* 0x00005100ff117b82 */ /* 0x000e620000000800 */
[----:B------:R-:W-:Y:S02]  /*7a10*/  IMAD.X R7, RZ, RZ, ~R7, P0 ;  /* 0x000000ffff077224 */ /* 0x000fe400000e0e07 */
[-C--:B------:R-:W-:Y:S01]  /*7a20*/  IMAD.WIDE.U32 R12, R11, R22.reuse, R2 ;  /* 0x000000160b0c7225 */ /* 0x080fe200078e0002 */
[----:B------:R-:W2:Y:S03]  /*7a30*/  F2I.U32.TRUNC.NTZ R15, R15 ;  /* 0x0000000f000f7305 */ /* 0x000ea6000020f000 */
[----:B------:R-:W-:Y:S01]  /*7a40*/  IMAD R8, R7, R22, RZ ;  /* 0x0000001607087224 */ /* 0x000fe200078e02ff */
[----:B------:R-:W3:Y:S03]  /*7a50*/  LDC R14, c[0x0][0x718] ;  /* 0x0001c600ff0e7b82 */ /* 0x000ee60000000800 */
[----:B------:R-:W-:Y:S01]  /*7a60*/  IMAD R7, R11, R23, R8 ;  /* 0x000000170b077224 */ /* 0x000fe200078e0208 */
[----:B------:R-:W-:-:S04]  /*7a70*/  I2FP.F32.U32 R11, R9 ;  /* 0x00000009000b7245 */ /* 0x000fc80000201000 */
[----:B------:R-:W4:Y:S01]  /*7a80*/  LDC R24, c[0x0][0x708] ;  /* 0x0001c200ff187b82 */ /* 0x000f220000000800 */
[----:B------:R-:W-:Y:S01]  /*7a90*/  IADD3 R7, R13, R7, RZ ;  /* 0x000000070d077210 */ /* 0x000fe20007ffe0ff */
[----:B------:R-:W-:Y:S01]  /*7aa0*/  IMAD.MOV.U32 R13, RZ, RZ, 0x1 ;  /* 0x00000001ff0d7424 */ /* 0x000fe200078e00ff */
[----:B0-----:R-:W-:Y:S01]  /*7ab0*/  ISETP.NE.U32.AND P0, PT, R28, RZ, PT ;  /* 0x000000ff1c00720c */ /* 0x001fe20003f05070 */
[----:B--2---:R-:W-:-:S03]  /*7ac0*/  IMAD.MOV R8, RZ, RZ, -R15 ;  /* 0x000000ffff087224 */ /* 0x004fc600078e0a0f */
[----:B------:R-:W-:Y:S01]  /*7ad0*/  ISETP.NE.AND.EX P0, PT, R29, RZ, PT, P0 ;  /* 0x000000ff1d00720c */ /* 0x000fe20003f05300 */
[----:B------:R-:W0:Y:S01]  /*7ae0*/  LDC R26, c[0x0][0x758] ;  /* 0x0001d600ff1a7b82 */ /* 0x000e220000000800 */
[----:B-1----:R-:W-:Y:S02]  /*7af0*/  IMAD R25, R17, R8, R10 ;  /* 0x0000000811197224 */ /* 0x002fe400078e020a */
[----:B------:R-:W-:Y:S01]  /*7b00*/  FMUL R8, R11, UR4 ;  /* 0x000000040b087c20 */ /* 0x000fe20008400000 */
[----:B------:R-:W-:-:S03]  /*7b10*/  IMAD.MOV.U32 R11, RZ, RZ, -0x1 ;  /* 0xffffffffff0b7424 */ /* 0x000fc600078e00ff */
[----:B------:R1:W2:Y:S01]  /*7b20*/  F2I.U32.TRUNC.NTZ R21, R8 ;  /* 0x0000000800157305 */ /* 0x0002a2000020f000 */
[----:B------:R-:W1:Y:S01]  /*7b30*/  LDC R22, c[0x0][0x148] ;  /* 0x00005200ff167b82 */ /* 0x000e620000000800 */
[-CC-:B---3--:R-:W-:Y:S02]  /*7b40*/  SHF.R.U64 R16, R12, R14.reuse, R7.reuse ;  /* 0x0000000e0c107219 */ /* 0x188fe40000001207 */
[----:B------:R-:W-:-:S05]  /*7b50*/  SHF.R.U32.HI R7, RZ, R14, R7 ;  /* 0x0000000eff077219 */ /* 0x000fca0000011607 */
[----:B------:R-:W3:Y:S01]  /*7b60*/  LDC R23, c[0x0][0x700] ;  /* 0x0001c000ff177b82 */ /* 0x000ee20000000800 */
[-CC-:B----4-:R-:W-:Y:S02]  /*7b70*/  SHF.R.U64 R20, R16, R24.reuse, R7.reuse ;  /* 0x0000001810147219 */ /* 0x190fe40000001207 */
[----:B------:R-:W-:-:S05]  /*7b80*/  SHF.R.U32.HI R7, RZ, R24, R7 ;  /* 0x00000018ff077219 */ /* 0x000fca0000011607 */
[----:B------:R-:W4:Y:S01]  /*7b90*/  LDC R27, c[0x0][0x748] ;  /* 0x0001d200ff1b7b82 */ /* 0x000f220000000800 */
[-C--:B0-----:R-:W-:Y:S02]  /*7ba0*/  SHF.L.U32 R10, R11, R26.reuse, RZ ;  /* 0x0000001a0b0a7219 */ /* 0x081fe400000006ff */
[-CC-:B------:R-:W-:Y:S02]  /*7bb0*/  SHF.R.U64 R19, R20, R26.reuse, R7.reuse ;  /* 0x0000001a14137219 */ /* 0x180fe40000001207 */
[----:B------:R-:W-:Y:S02]  /*7bc0*/  SHF.R.U32.HI R11, RZ, R26, R7 ;  /* 0x0000001aff0b7219 */ /* 0x000fe40000011607 */
[----:B------:R-:W-:Y:S01]  /*7bd0*/  LOP3.LUT R31, RZ, R10, RZ, 0x33, !PT ;  /* 0x0000000aff1f7212 */ /* 0x000fe200078e33ff */
[----:B------:R-:W0:Y:S01]  /*7be0*/  LDC R30, c[0x0][0x738] ;  /* 0x0001ce00ff1e7b82 */ /* 0x000e220000000800 */
[----:B------:R-:W-:Y:S01]  /*7bf0*/  SHF.L.U32 R26, R13, R26, RZ ;  /* 0x0000001a0d1a7219 */ /* 0x000fe200000006ff */
[----:B------:R-:W-:-:S06]  /*7c00*/  IMAD.MOV.U32 R10, RZ, RZ, R19 ;  /* 0x000000ffff0a7224 */ /* 0x000fcc00078e0013 */
[----:B------:R-:W0:Y:S01]  /*7c10*/  LDC R32, c[0x0][0x710] ;  /* 0x0001c400ff207b82 */ /* 0x000e220000000800 */
[----:B-12---:R-:W-:Y:S05]  /*7c20*/  @!P0 BRA `(.L_x_155) ;  /* 0x0000000000288947 */ /* 0x006fea0003800000 */
[----:B------:R-:W1:Y:S02]  /*7c30*/  LDC R8, c[0x0][0x74c] ;  /* 0x0001d300ff087b82 */ /* 0x000e640000000800 */
[----:B-1----:R-:W-:-:S05]  /*7c40*/  IADD3 R7, P0, R19, R8, RZ ;  /* 0x0000000813077210 */ /* 0x002fca0007f1e0ff */
[----:B------:R-:W-:-:S04]  /*7c50*/  IMAD.X R17, RZ, RZ, R11, P0 ;  /* 0x000000ffff117224 */ /* 0x000fc800000e060b */
[----:B------:R-:W-:-:S04]  /*7c60*/  IMAD.WIDE.U32 R10, R17, R28, RZ ;  /* 0x0000001c110a7225 */ /* 0x000fc800078e00ff */
[----:B------:R-:W-:-:S04]  /*7c70*/  IMAD.WIDE.U32 R12, P0, R7, R29, R10 ;  /* 0x0000001d070c7225 */ /* 0x000fc8000780000a */
[----:B------:R-:W-:Y:S01]  /*7c80*/  IMAD.WIDE.U32 R10, R7, R28, RZ ;  /* 0x0000001c070a7225 */ /* 0x000fe200078e00ff */
[----:B------:R-:W-:-:S03]  /*7c90*/  MOV R14, R13 ;  /* 0x0000000d000e7202 */ /* 0x000fc60000000f00 */
[----:B------:R-:W-:Y:S01]  /*7ca0*/  IMAD.X R15, RZ, RZ, RZ, P0 ;  /* 0x000000ffff0f7224 */ /* 0x000fe200000e06ff */
[----:B------:R-:W-:-:S05]  /*7cb0*/  IADD3 RZ, P0, R11, R12, RZ ;  /* 0x0000000c0bff7210 */ /* 0x000fca0007f1e0ff */
[----:B------:R-:W-:-:S08]  /*7cc0*/  IMAD.WIDE.U32.X R10, R17, R29, R14, P0 ;  /* 0x0000001d110a7225 */ /* 0x000fd000000e040e */
.L_x_155:
[----:B------:R-:W-:Y:S01]  /*7cd0*/  ISETP.NE.AND P0, PT, R0, 0x1, PT ;  /* 0x000000010000780c */ /* 0x000fe20003f05270 */
[----:B------:R-:W-:Y:S01]  /*7ce0*/  IMAD.MOV R21, RZ, RZ, -R21 ;  /* 0x000000ffff157224 */ /* 0x000fe200078e0a15 */
[----:B----4-:R-:W-:Y:S01]  /*7cf0*/  SHF.R.U64 R8, R10, R27, R11 ;  /* 0x0000001b0a087219 */ /* 0x010fe2000000120b */
[----:B---3--:R-:W-:Y:S01]  /*7d00*/  VIADD R11, R23, 0xffffffff ;  /* 0xffffffff170b7836 */ /* 0x008fe20000000000 */
[----:B------:R-:W-:-:S03]  /*7d10*/  LOP3.LUT R7, R20, R31, RZ, 0xc0, !PT ;  /* 0x0000001f14077212 */ /* 0x000fc600078ec0ff */
[----:B------:R-:W-:Y:S01]  /*7d20*/  IMAD.MOV R10, RZ, RZ, -R8 ;  /* 0x000000ffff0a7224 */ /* 0x000fe200078e0a08 */
[----:B------:R-:W-:Y:S01]  /*7d30*/  LOP3.LUT R12, R16, R11, RZ, 0xc0, !PT ;  /* 0x0000000b100c7212 */ /* 0x000fe200078ec0ff */
[----:B------:R-:W-:Y:S02]  /*7d40*/  IMAD R8, R26, R8, R7 ;  /* 0x000000081a087224 */ /* 0x000fe400078e0207 */
[----:B0-----:R-:W-:Y:S02]  /*7d50*/  IMAD R7, R10, R30, R19 ;  /* 0x0000001e0a077224 */ /* 0x001fe400078e0213 */
[----:B------:R-:W-:Y:S02]  /*7d60*/  @P0 IMAD R25, R22, R21, R9 ;  /* 0x0000001516190224 */ /* 0x000fe400078e0209 */
[----:B------:R-:W-:Y:S02]  /*7d70*/  IMAD R7, R7, R23, R12 ;  /* 0x0000001707077224 */ /* 0x000fe400078e020c */
[----:B------:R-:W-:-:S02]  /*7d80*/  IMAD R16, R8, R32, R25 ;  /* 0x0000002008107224 */ /* 0x000fc400078e0219 */
[----:B------:R-:W-:-:S03]  /*7d90*/  IMAD.MOV.U32 R8, RZ, RZ, 0x1 ;  /* 0x00000001ff087424 */ /* 0x000fc600078e00ff */
[----:B------:R-:W-:Y:S02]  /*7da0*/  SEL R19, R7, R16, !P0 ;  /* 0x0000001007137207 */ /* 0x000fe40004000000 */
[----:B------:R-:W-:Y:S01]  /*7db0*/  SEL R16, R16, R7, !P0 ;  /* 0x0000000710107207 */ /* 0x000fe20004000000 */
[----:B------:R-:W-:-:S07]  /*7dc0*/  IMAD.MOV.U32 R7, RZ, RZ, R18 ;  /* 0x000000ffff077224 */ /* 0x000fce00078e0012 */
.L_x_153:
[----:B------:R-:W-:-:S08]  /*7dd0*/  NOP ;  /* 0x0000000000007918 */ /* 0x000fd00000000000 */
[----:B------:R-:W0:-:S00]  /*7de0*/  USETMAXREG.DEALLOC.CTAPOOL 0x28 ;  /* 0x00000028000079c8 */ /* 0x000e0000080e0500 */
[----:B0-----:R-:W-:-:S13]  /*7df0*/  ISETP.NE.AND P0, PT, R6, RZ, PT ;  /* 0x000000ff0600720c */ /* 0x001fda0003f05270 */
[----:B------:R-:W-:Y:S05]  /*7e00*/  @P0 EXIT ;  /* 0x000000000000094d */ /* 0x000fea0003800000 */
[----:B------:R-:W-:Y:S01]  /*7e10*/  LOP3.LUT P0, RZ, R8, 0xff, RZ, 0xc0, !PT ;  /* 0x000000ff08ff7812 */ /* 0x000fe2000780c0ff */
[----:B------:R-:W-:Y:S01]  /*7e20*/  IMAD.MOV.U32 R13, RZ, RZ, 0x1 ;  /* 0x00000001ff0d7424 */ /* 0x000fe200078e00ff */
[----:B------:R-:W-:-:S11]  /*7e30*/  MOV R12, RZ ;  /* 0x000000ff000c7202 */ /* 0x000fd60000000f00 */
[----:B------:R-:W-:Y:S05]  /*7e40*/  @!P0 BRA `(.L_x_156) ;  /* 0x0000000c00748947 */ /* 0x000fea0003800000 */
[----:B------:R-:W0:Y:S01]  /*7e50*/  LDC R6, c[0x0][0x28c] ;  /* 0x0000a300ff067b82 */ /* 0x000e220000000800 */
[----:B------:R-:W-:Y:S01]  /*7e60*/  ULDC UR5, c[0x0][0x758] ;  /* 0x0001d60000057ab9 */ /* 0x000fe20000000800 */
[----:B------:R-:W-:Y:S01]  /*7e70*/  UMOV UR7, 0xffffffff ;  /* 0xffffffff00077882 */ /* 0x000fe20000000000 */
[----:B------:R-:W-:Y:S01]  /*7e80*/  ULDC UR6, c[0x0][0xc] ;  /* 0x0000030000067ab9 */ /* 0x000fe20000000800 */
[----:B------:R-:W-:Y:S01]  /*7e90*/  USHF.L.U32 UR9, UR7, UR5, URZ ;  /* 0x0000000507097299 */ /* 0x000fe2000800063f */
[C---:B------:R-:W-:Y:S01]  /*7ea0*/  LOP3.LUT P3, RZ, R4.reuse, 0x7f, RZ, 0xc0, !PT ;  /* 0x0000007f04ff7812 */ /* 0x040fe2000786c0ff */
[----:B------:R-:W-:Y:S01]  /*7eb0*/  UMOV UR8, 0x1 ;  /* 0x0000000100087882 */ /* 0x000fe20000000000 */
[----:B------:R-:W-:Y:S01]  /*7ec0*/  ULDC UR7, c[0x0][0x10] ;  /* 0x0000040000077ab9 */ /* 0x000fe20000000800 */
[----:B------:R-:W-:Y:S01]  /*7ed0*/  LOP3.LUT P0, RZ, R4, 0x1f, RZ, 0xc0, !PT ;  /* 0x0000001f04ff7812 */ /* 0x000fe2000780c0ff */
[----:B------:R-:W-:Y:S01]  /*7ee0*/  UIMAD.WIDE.U32 UR6, UR6, UR7, URZ ;  /* 0x00000007060672a5 */ /* 0x000fe2000f8e003f */
[----:B------:R-:W-:Y:S01]  /*7ef0*/  BSSY B0, `(.L_x_156) ;  /* 0x00000d2000007945 */ /* 0x000fe20003800000 */
[----:B------:R-:W-:Y:S01]  /*7f00*/  USHF.L.U32 UR5, UR8, UR5, URZ ;  /* 0x0000000508057299 */ /* 0x000fe2000800063f */
[----:B------:R-:W-:Y:S01]  /*7f10*/  IMAD.MOV.U32 R15, RZ, RZ, 0x1 ;  /* 0x00000001ff0f7424 */ /* 0x000fe200078e00ff */
[----:B------:R-:W-:Y:S01]  /*7f20*/  LOP3.LUT R18, R5, 0x2, RZ, 0xfc, !PT ;  /* 0x0000000205127812 */ /* 0x000fe200078efcff */
[----:B------:R-:W-:Y:S01]  /*7f30*/  ULDC UR8, c[0x0][0x14] ;  /* 0x0000050000087ab9 */ /* 0x000fe20000000800 */
[----:B------:R-:W-:Y:S01]  /*7f40*/  PLOP3.LUT P0, PT, P0, P3, PT, 0x8a, 0x0 ;  /* 0x000000000000781c */ /* 0x000fe20000707172 */
[----:B------:R-:W-:Y:S01]  /*7f50*/  UIMAD.WIDE.U32 UR30, UR6, UR8, URZ ;  /* 0x00000008061e72a5 */ /* 0x000fe2000f8e003f */
[----:B------:R-:W-:Y:S01]  /*7f60*/  IMAD.MOV.U32 R13, RZ, RZ, 0x1 ;  /* 0x00000001ff0d7424 */ /* 0x000fe200078e00ff */
[----:B------:R-:W-:Y:S01]  /*7f70*/  UIMAD UR21, UR7, UR8, URZ ;  /* 0x00000008071572a4 */ /* 0x000fe2000f8e023f */
[----:B------:R-:W-:Y:S01]  /*7f80*/  IMAD.MOV.U32 R12, RZ, RZ, RZ ;  /* 0x000000ffff0c7224 */ /* 0x000fe200078e00ff */
[----:B------:R-:W-:Y:S01]  /*7f90*/  ULDC UR4, c[0x0][0x700] ;  /* 0x0001c00000047ab9 */ /* 0x000fe20000000800 */
[----:B------:R-:W-:-:S02]  /*7fa0*/  ULOP3.LUT UR29, URZ, UR9, URZ, 0x33, !UPT ;  /* 0x000000093f1d7292 */ /* 0x000fc4000f8e333f */
[----:B------:R-:W-:Y:S01]  /*7fb0*/  UIADD3 UR4, UR4, -0x1, URZ ;  /* 0xffffffff04047890 */ /* 0x000fe2000fffe03f */
[----:B0-----:R-:W-:Y:S01]  /*7fc0*/  VIADD R6, R6, 0x7f ;  /* 0x0000007f06067836 */ /* 0x001fe20000000000 */
[----:B------:R-:W-:Y:S01]  /*7fd0*/  UIADD3 UR21, UR31, UR21, URZ ;  /* 0x000000151f157290 */ /* 0x000fe2000fffe03f */
[----:B------:R-:W-:-:S03]  /*7fe0*/  ULDC.64 UR32, c[0x0][0x198] ;  /* 0x0000660000207ab9 */ /* 0x000fc60000000a00 */
[----:B------:R-:W-:-:S04]  /*7ff0*/  SHF.R.S32.HI R9, RZ, 0x1f, R6 ;  /* 0x0000001fff097819 */ /* 0x000fc80000011406 */
[----:B------:R-:W-:-:S04]  /*8000*/  LEA.HI R9, R9, R6, RZ, 0x7 ;  /* 0x0000000609097211 */ /* 0x000fc800078f38ff */
[----:B------:R-:W-:-:S05]  /*8010*/  SHF.R.S32.HI R17, RZ, 0x7, R9 ;  /* 0x00000007ff117819 */ /* 0x000fca0000011409 */
[----:B------:R-:W-:-:S07]  /*8020*/  VIADD R14, R17, 0x1 ;  /* 0x00000001110e7836 */ /* 0x000fce0000000000 */
.L_x_168:
[----:B------:R-:W-:-:S03]  /*8030*/  UMOV UR6, 0xffffffff ;  /* 0xffffffff00067882 */ /* 0x000fc60000000000 */
[----:B------:R-:W-:Y:S05]  /*8040*/  BRA.DIV UR6, `(.L_x_157) ;  /* 0x00000012065c7947 */ /* 0x000fea000b800000 */
[----:B------:R-:W-:-:S13]  /*8050*/  ELECT P1, URZ, PT ;  /* 0x00000000003f782f */ /* 0x000fda0003820000 */
.L_x_183:
[----:B------:R-:W0:Y:S01]  /*8060*/  LDC R4, c[0x0][0x28c] ;  /* 0x0000a300ff047b82 */ /* 0x000e220000000800 */
[----:B------:R-:W-:Y:S01]  /*8070*/  BSSY B1, `(.L_x_158) ;  /* 0x0000046000017945 */ /* 0x000fe20003800000 */
[----:B0-----:R-:W-:-:S13]  /*8080*/  ISETP.LT.OR P1, PT, R4, 0x1, !P1 ;  /* 0x000000010400780c */ /* 0x001fda0004f21670 */
[----:B------:R-:W-:Y:S05]  /*8090*/  @P1 BRA `(.L_x_159) ;  /* 0x00000004000c1947 */ /* 0x000fea0003800000 */
[C---:B------:R-:W-:Y:S01]  /*80a0*/  SHF.L.U32 R24, R16.reuse, 0x2, RZ ;  /* 0x0000000210187819 */ /* 0x040fe200000006ff */
[----:B------:R-:W-:Y:S01]  /*80b0*/  IMAD.SHL.U32 R19, R19, 0x40, RZ ;  /* 0x0000004013137824 */ /* 0x000fe200078e00ff */
[----:B------:R-:W-:Y:S01]  /*80c0*/  CS2R R22, SRZ ;  /* 0x0000000000167805 */ /* 0x000fe2000001ff00 */
[----:B------:R-:W-:Y:S02]  /*80d0*/  IMAD.SHL.U32 R16, R16, 0x100, RZ ;  /* 0x0000010010107824 */ /* 0x000fe400078e00ff */
[----:B------:R-:W-:Y:S02]  /*80e0*/  IMAD.MOV.U32 R21, RZ, RZ, RZ ;  /* 0x000000ffff157224 */ /* 0x000fe400078e00ff */
[----:B------:R-:W-:Y:S02]  /*80f0*/  IMAD.MOV.U32 R4, RZ, RZ, R14 ;  /* 0x000000ffff047224 */ /* 0x000fe400078e000e */
[----:B------:R-:W-:Y:S02]  /*8100*/  IMAD.MOV.U32 R6, RZ, RZ, R13 ;  /* 0x000000ffff067224 */ /* 0x000fe400078e000d */
[----:B------:R-:W-:-:S07]  /*8110*/  IMAD.MOV.U32 R8, RZ, RZ, R12 ;  /* 0x000000ffff087224 */ /* 0x000fce00078e000c */
.L_x_163:
[----:B------:R-:W0:Y:S01]  /*8120*/  S2R R10, SR_CgaCtaId ;  /* 0x00000000000a7919 */ /* 0x000e220000008800 */
[----:B------:R-:W-:-:S04]  /*8130*/  MOV R9, 0x400 ;  /* 0x0000040000097802 */ /* 0x000fc80000000f00 */
[----:B0-----:R-:W-:Y:S02]  /*8140*/  LEA R11, R10, R9, 0x18 ;  /* 0x000000090a0b7211 */ /* 0x001fe400078ec0ff */
[----:B------:R-:W-:Y:S01]  /*8150*/  SHF.L.U32 R9, R6, 0x1f, RZ ;  /* 0x0000001f06097819 */ /* 0x000fe200000006ff */
[----:B------:R-:W0:Y:S02]  /*8160*/  @!P3 LDC R10, c[0x0][0x640] ;  /* 0x00019000ff0abb82 */ /* 0x000e240000000800 */
[----:B------:R-:W-:-:S04]  /*8170*/  IMAD R20, R8, 0x8, R11 ;  /* 0x0000000808147824 */ /* 0x000fc800078e020b */
[----:B------:R-:W1:Y:S02]  /*8180*/  SYNCS.PHASECHK.TRANS64.TRYWAIT P1, [R20+URZ+0x40], R9 ;  /* 0x00004009140075a7 */ /* 0x000e64000802017f */
[----:B-1----:R-:W-:Y:S05]  /*8190*/  @!P1 BRA `(.L_x_160) ;  /* 0x0000001000289947 */ /* 0x002fea0003800000 */
.L_x_184:
[----:B-1----:R-:W-:Y:S01]  /*81a0*/  PRMT R9, R18, 0x9910, RZ ;  /* 0x0000991012097816 */ /* 0x002fe200000000ff */
[----:B0-----:R0:W-:Y:S03]  /*81b0*/  @!P3 SYNCS.ARRIVE.TRANS64 RZ, [R20+URZ], R10 ;  /* 0x0000000a14ffb9a7 */ /* 0x0011e6000800003f */
[----:B------:R-:W-:-:S13]  /*81c0*/  ISETP.NE.AND P1, PT, R9, 0x2, PT ;  /* 0x000000020900780c */ /* 0x000fda0003f25270 */
[----:B0-----:R-:W-:Y:S05]  /*81d0*/  @P1 BRA `(.L_x_161) ;  /* 0x0000000000041947 */ /* 0x001fea0003800000 */
[----:B------:R-:W-:Y:S01]  /*81e0*/  BPT.TRAP 0x1 ;  /* 0x000000040000795c */ /* 0x000fe20000300000 */
.L_x_161:
[----:B------:R-:W-:Y:S05]  /*81f0*/  @P0 BRA `(.L_x_162) ;  /* 0x0000000000040947 */ /* 0x000fea0003800000 */
[----:B------:R-:W-:Y:S01]  /*8200*/  BPT.TRAP 0x1 ;  /* 0x000000040000795c */ /* 0x000fe20000300000 */
.L_x_162:
[----:B------:R-:W-:Y:S01]  /*8210*/  LEA R9, R8, R11, 0xe ;  /* 0x0000000b08097211 */ /* 0x000fe200078e70ff */
[----:B------:R-:W-:Y:S01]  /*8220*/  VIADD R4, R4, 0xffffffff ;  /* 0xffffffff04047836 */ /* 0x000fe20000000000 */
[----:B------:R-:W-:Y:S01]  /*8230*/  R2UR UR25, R20 ;  /* 0x00000000141972ca */ /* 0x000fe200000e0000 */
[----:B------:R-:W-:Y:S01]  /*8240*/  UIADD3 UR6, UP0, UR32, 0xf0, URZ ;  /* 0x000000f020067890 */ /* 0x000fe2000ff1e03f */
[----:B------:R-:W-:Y:S01]  /*8250*/  R2UR UR24, R9 ;  /* 0x00000000091872ca */ /* 0x000fe200000e0000 */
[C-C-:B------:R-:W-:Y:S01]  /*8260*/  IMAD R9, R8.reuse, 0x1000, R11.reuse ;  /* 0x0000100008097824 */ /* 0x140fe200078e020b */
[----:B------:R-:W-:Y:S01]  /*8270*/  R2UR UR28, R7 ;  /* 0x00000000071c72ca */ /* 0x000fe200000e0000 */
[----:B------:R-:W-:Y:S01]  /*8280*/  IMAD R11, R8, 0x2000, R11 ;  /* 0x00002000080b7824 */ /* 0x000fe200078e020b */
[----:B------:R-:W-:Y:S01]  /*8290*/  R2UR UR26, R22 ;  /* 0x00000000161a72ca */ /* 0x000fe200000e0000 */
[----:B------:R-:W-:Y:S01]  /*82a0*/  UIADD3 UR14, UP1, UR32, 0x1f0, URZ ;  /* 0x000001f0200e7890 */ /* 0x000fe2000ff3e03f */
[----:B------:R-:W-:Y:S01]  /*82b0*/  R2UR UR8, R9 ;  /* 0x00000000090872ca */ /* 0x000fe200000e0000 */
[----:B------:R-:W-:Y:S01]  /*82c0*/  UIADD3 UR34, UP2, UR32, 0x2f0, URZ ;  /* 0x000002f020227890 */ /* 0x000fe2000ff5e03f */
[----:B------:R-:W-:Y:S01]  /*82d0*/  R2UR UR16, R11 ;  /* 0x000000000b1072ca */ /* 0x000fe200000e0000 */
[----:B------:R-:W-:Y:S01]  /*82e0*/  UIADD3.X UR7, URZ, UR33, URZ, UP0, !UPT ;  /* 0x000000213f077290 */ /* 0x000fe200087fe43f */
[----:B------:R-:W-:Y:S01]  /*82f0*/  R2UR UR27, R16 ;  /* 0x00000000101b72ca */ /* 0x000fe200000e0000 */
[----:B------:R-:W-:Y:S01]  /*8300*/  UIADD3.X UR15, URZ, UR33, URZ, UP1, !UPT ;  /* 0x000000213f0f7290 */ /* 0x000fe20008ffe43f */
[----:B------:R-:W-:Y:S01]  /*8310*/  R2UR UR11, R24 ;  /* 0x00000000180b72ca */ /* 0x000fe200000e0000 */
[----:B------:R-:W-:Y:S01]  /*8320*/  UIADD3 UR24, UR24, 0x180, URZ ;  /* 0x0000018018187890 */ /* 0x000fe2000fffe03f */
[----:B------:R-:W-:Y:S01]  /*8330*/  R2UR UR12, R23 ;  /* 0x00000000170c72ca */ /* 0x000fe200000e0000 */
[----:B------:R-:W-:Y:S01]  /*8340*/  VIADD R8, R8, 0x1 ;  /* 0x0000000108087836 */ /* 0x000fe20000000000 */
[----:B------:R-:W-:Y:S01]  /*8350*/  R2UR UR18, R21 ;  /* 0x00000000151272ca */ /* 0x000fe200000e0000 */
[----:B------:R-:W-:Y:S01]  /*8360*/  UIADD3.X UR35, URZ, UR33, URZ, UP2, !UPT ;  /* 0x000000213f237290 */ /* 0x000fe200097fe43f */
[----:B------:R-:W-:Y:S01]  /*8370*/  R2UR UR19, R19 ;  /* 0x00000000131372ca */ /* 0x000fe200000e0000 */
[----:B------:R-:W-:Y:S01]  /*8380*/  UIADD3 UR8, UR8, 0x30180, URZ ;  /* 0x0003018008087890 */ /* 0x000fe2000fffe03f */
[----:B------:R-:W-:Y:S01]  /*8390*/  ISETP.GT.AND P2, PT, R4, 0x1, PT ;  /* 0x000000010400780c */ /* 0x000fe20003f44270 */
[----:B------:R-:W-:Y:S01]  /*83a0*/  UIADD3 UR16, UR16, 0x20180, URZ ;  /* 0x0002018010107890 */ /* 0x000fe2000fffe03f */
[----:B------:R-:W-:Y:S01]  /*83b0*/  ISETP.NE.AND P1, PT, R8, 0x8, PT ;  /* 0x000000080800780c */ /* 0x000fe20003f25270 */
[----:B------:R-:W-:Y:S01]  /*83c0*/  UMOV UR22, 0x0 ;  /* 0x0000000000167882 */ /* 0x000fe20000000000 */
[----:B------:R-:W-:Y:S01]  /*83d0*/  UMOV UR23, 0x10000000 ;  /* 0x1000000000177882 */ /* 0x000fe20000000000 */
[----:B------:R-:W-:Y:S01]  /*83e0*/  UMOV UR10, URZ ;  /* 0x0000003f000a7c82 */ /* 0x000fe20008000000 */
[----:B------:R-:W-:Y:S01]  /*83f0*/  UMOV UR9, UR25 ;  /* 0x0000001900097c82 */ /* 0x000fe20008000000 */
[----:B------:R-:W-:Y:S01]  /*8400*/  UMOV UR13, UR28 ;  /* 0x0000001c000d7c82 */ /* 0x000fe20008000000 */
[----:B------:R0:W-:Y:S01]  /*8410*/  UTMALDG.3D [UR24], [UR6], desc[UR22] ;  /* 0x00001618060075b4 */ /* 0x0001e20008011000 */
[----:B------:R-:W-:Y:S01]  /*8420*/  UMOV UR17, UR25 ;  /* 0x0000001900117c82 */ /* 0x000fe20008000000 */
[----:B------:R-:W-:Y:S01]  /*8430*/  UMOV UR20, UR28 ;  /* 0x0000001c00147c82 */ /* 0x000fe20008000000 */
[----:B------:R-:W-:Y:S01]  /*8440*/  SEL R9, RZ, 0x1, P1 ;  /* 0x00000001ff097807 */ /* 0x000fe20000800000 */
[----:B------:R-:W-:Y:S01]  /*8450*/  VIADD R23, R23, 0x1 ;  /* 0x0000000117177836 */ /* 0x000fe20000000000 */
[----:B------:R-:W-:Y:S01]  /*8460*/  IADD3 R21, R21, 0x80, RZ ;  /* 0x0000008015157810 */ /* 0x000fe20007ffe0ff */
[----:B------:R-:W-:Y:S01]  /*8470*/  VIADD R22, R22, 0x40 ;  /* 0x0000004016167836 */ /* 0x000fe20000000000 */
[----:B------:R-:W-:Y:S01]  /*8480*/  LOP3.LUT R6, R6, R9, RZ, 0x3c, !PT ;  /* 0x0000000906067212 */ /* 0x000fe200078e3cff */
[----:B------:R0:W-:Y:S01]  /*8490*/  UTMALDG.4D [UR8], [UR14], desc[UR22] ;  /* 0x000016080e0075b4 */ /* 0x0001e20008019000 */
[----:B------:R-:W-:Y:S01]  /*84a0*/  SEL R8, R8, RZ, P1 ;  /* 0x000000ff08087207 */ /* 0x000fe20000800000 */
[----:B------:R0:W-:Y:S02]  /*84b0*/  UTMALDG.3D [UR16], [UR34], desc[UR22] ;  /* 0x00001610220075b4 */ /* 0x0001e40008011000 */
[----:B0-----:R-:W-:Y:S05]  /*84c0*/  @P2 BRA `(.L_x_163) ;  /* 0xfffffffc00142947 */ /* 0x001fea000383ffff */
.L_x_159:
[----:B------:R-:W-:Y:S05]  /*84d0*/  BSYNC B1 ;  /* 0x0000000000017941 */ /* 0x000fea0003800000 */
.L_x_158:
[----:B------:R-:W-:Y:S01]  /*84e0*/  LOP3.LUT P2, RZ, R15, 0xff, RZ, 0xc0, !PT ;  /* 0x000000ff0fff7812 */ /* 0x000fe2000784c0ff */
[----:B------:R-:W-:Y:S01]  /*84f0*/  IMAD.IADD R12, R17, 0x1, R12 ;  /* 0x00000001110c7824 */ /* 0x000fe200078e020c */
[----:B------:R-:W-:Y:S01]  /*8500*/  IADD3 R2, P4, R2, UR30, RZ ;  /* 0x0000001e02027c10 */ /* 0x000fe2000ff9e0ff */
[----:B------:R-:W-:Y:S01]  /*8510*/  ULDC.64 UR6, c[0x0][0x750] ;  /* 0x0001d40000067ab9 */ /* 0x000fe20000000a00 */
[----:B------:R-:W-:Y:S01]  /*8520*/  BSSY B1, `(.L_x_164) ;  /* 0x000006c000017945 */ /* 0x000fe20003800000 */
[----:B------:R-:W-:Y:S01]  /*8530*/  IMAD.MOV.U32 R16, RZ, RZ, -0x1 ;  /* 0xffffffffff107424 */ /* 0x000fe200078e00ff */
[----:B------:R-:W-:Y:S01]  /*8540*/  SHF.R.U32.HI R4, RZ, 0x3, R12 ;  /* 0x00000003ff047819 */ /* 0x000fe2000001160c */
[----:B------:R-:W-:Y:S01]  /*8550*/  IMAD.MOV.U32 R19, RZ, RZ, -0x1 ;  /* 0xffffffffff137424 */ /* 0x000fe200078e00ff */
[----:B------:R-:W-:Y:S02]  /*8560*/  ISETP.GT.U32.AND P1, PT, R12, 0x7, PT ;  /* 0x000000070c00780c */ /* 0x000fe40003f24070 */
[----:B------:R-:W-:-:S02]  /*8570*/  LOP3.LUT R4, R4, 0x1, RZ, 0xc0, !PT ;  /* 0x0000000104047812 */ /* 0x000fc400078ec0ff */
[----:B------:R-:W-:Y:S01]  /*8580*/  ISETP.LT.U32.AND P1, PT, R17, 0x8, P1 ;  /* 0x000000081100780c */ /* 0x000fe20000f21070 */
[----:B------:R-:W0:Y:S01]  /*8590*/  @P2 S2R R7, SR_CgaCtaId ;  /* 0x0000000000072919 */ /* 0x000e220000008800 */
[----:B------:R-:W-:Y:S02]  /*85a0*/  @P2 MOV R6, 0x400 ;  /* 0x0000040000062802 */ /* 0x000fe40000000f00 */
[----:B------:R-:W-:Y:S02]  /*85b0*/  IADD3.X R3, R3, UR21, RZ, P4, !PT ;  /* 0x0000001503037c10 */ /* 0x000fe4000a7fe4ff */
[----:B------:R-:W-:Y:S02]  /*85c0*/  ISETP.GE.U32.AND P4, PT, R2, UR6, PT ;  /* 0x0000000602007c0c */ /* 0x000fe4000bf86070 */
[----:B------:R-:W-:Y:S02]  /*85d0*/  LOP3.LUT R12, R12, 0x7, RZ, 0xc0, !PT ;  /* 0x000000070c0c7812 */ /* 0x000fe400078ec0ff */
[----:B------:R-:W-:-:S02]  /*85e0*/  PRMT R15, RZ, 0x7610, R15 ;  /* 0x00007610ff0f7816 */ /* 0x000fc4000000000f */
[----:B0-----:R-:W-:Y:S01]  /*85f0*/  @P2 LEA R6, R7, R6, 0x18 ;  /* 0x0000000607062211 */ /* 0x001fe200078ec0ff */
[----:B------:R-:W-:-:S03]  /*8600*/  IMAD.MOV.U32 R7, RZ, RZ, -0x1 ;  /* 0xffffffffff077424 */ /* 0x000fc600078e00ff */
[----:B------:R0:W-:Y:S01]  /*8610*/  @P2 SYNCS.ARRIVE.TRANS64.A1T0 RZ, [R6+URZ+0x98], RZ ;  /* 0x000098ff06ff29a7 */ /* 0x0001e2000810003f */
[----:B------:R-:W-:Y:S02]  /*8620*/  ISETP.NE.U32.AND P2, PT, R4, 0x1, PT ;  /* 0x000000010400780c */ /* 0x000fe40003f45070 */
[----:B------:R-:W-:Y:S02]  /*8630*/  SEL R4, RZ, 0x1, !P1 ;  /* 0x00000001ff047807 */ /* 0x000fe40004800000 */
[----:B------:R-:W-:Y:S02]  /*8640*/  ISETP.GE.U32.AND.EX P1, PT, R3, UR7, PT, P4 ;  /* 0x0000000703007c0c */ /* 0x000fe4000bf26140 */
[----:B------:R-:W-:-:S04]  /*8650*/  ISETP.GT.U32.AND P2, PT, R17, 0x7, !P2 ;  /* 0x000000071100780c */ /* 0x000fc80005744070 */
[----:B0-----:R-:W-:-:S04]  /*8660*/  SEL R6, RZ, 0x1, !P2 ;  /* 0x00000001ff067807 */ /* 0x001fc80005000000 */
[--C-:B------:R-:W-:Y:S02]  /*8670*/  LOP3.LUT R13, R6, R13, R4.reuse, 0x96, !PT ;  /* 0x0000000d060d7212 */ /* 0x100fe400078e9604 */
[----:B------:R-:W-:Y:S01]  /*8680*/  PRMT R4, RZ, 0x7610, R4 ;  /* 0x00007610ff047816 */ /* 0x000fe20000000004 */
[----:B------:R-:W-:Y:S06]  /*8690*/  @P1 BRA `(.L_x_165) ;  /* 0x0000000400501947 */ /* 0x000fec0003800000 */
[----:B------:R-:W-:Y:S01]  /*86a0*/  ULDC.64 UR6, c[0x0][0x728] ;  /* 0x0001ca0000067ab9 */ /* 0x000fe20000000a00 */
[----:B------:R-:W0:Y:S01]  /*86b0*/  S2R R16, SR_CTAID.X ;  /* 0x0000000000107919 */ /* 0x000e220000002500 */
[----:B------:R-:W-:Y:S01]  /*86c0*/  ISETP.NE.U32.AND P1, PT, RZ, UR6, PT ;  /* 0x00000006ff007c0c */ /* 0x000fe2000bf25070 */
[----:B------:R-:W-:Y:S01]  /*86d0*/  ULDC UR9, c[0x0][0x730] ;  /* 0x0001cc0000097ab9 */ /* 0x000fe20000000800 */
[----:B------:R-:W-:Y:S01]  /*86e0*/  IMAD.MOV.U32 R6, RZ, RZ, R2 ;  /* 0x000000ffff067224 */ /* 0x000fe200078e0002 */
[----:B------:R-:W1:Y:S01]  /*86f0*/  S2R R4, SR_CTAID.Y ;  /* 0x0000000000047919 */ /* 0x000e620000002600 */
[----:B------:R-:W-:Y:S01]  /*8700*/  ISETP.NE.AND.EX P1, PT, RZ, UR7, PT, P1 ;  /* 0x00000007ff007c0c */ /* 0x000fe2000bf25310 */
[----:B------:R-:W-:-:S12]  /*8710*/  IMAD.MOV.U32 R7, RZ, RZ, R3 ;  /* 0x000000ffff077224 */ /* 0x000fd800078e0003 */
[----:B------:R-:W-:Y:S05]  /*8720*/  @!P1 BRA `(.L_x_166) ;  /* 0x0000000000289947 */ /* 0x000fea0003800000 */
[----:B------:R-:W-:Y:S02]  /*8730*/  ULDC UR8, c[0x0][0x734] ;  /* 0x0001cd0000087ab9 */ /* 0x000fe40000000800 */
[----:B------:R-:W-:-:S04]  /*8740*/  IADD3 R11, P1, R2, UR8, RZ ;  /* 0x00000008020b7c10 */ /* 0x000fc8000ff3e0ff */
[----:B------:R-:W-:-:S05]  /*8750*/  IADD3.X R19, RZ, R3, RZ, P1, !PT ;  /* 0x00000003ff137210 */ /* 0x000fca0000ffe4ff */
[----:B------:R-:W-:-:S04]  /*8760*/  IMAD.WIDE.U32 R8, R19, UR6, RZ ;  /* 0x0000000613087c25 */ /* 0x000fc8000f8e00ff */
[----:B------:R-:W-:-:S04]  /*8770*/  IMAD.WIDE.U32 R8, P1, R11, UR7, R8 ;  /* 0x000000070b087c25 */ /* 0x000fc8000f820008 */
[----:B------:R-:W-:-:S04]  /*8780*/  IMAD.WIDE.U32 R10, R11, UR6, RZ ;  /* 0x000000060b0a7c25 */ /* 0x000fc8000f8e00ff */
[----:B------:R-:W-:Y:S01]  /*8790*/  IMAD.X R7, RZ, RZ, RZ, P1 ;  /* 0x000000ffff077224 */ /* 0x000fe200008e06ff */
[----:B------:R-:W-:Y:S01]  /*87a0*/  IADD3 RZ, P1, R11, R8, RZ ;  /* 0x000000080bff7210 */ /* 0x000fe20007f3e0ff */
[----:B------:R-:W-:-:S04]  /*87b0*/  IMAD.MOV.U32 R6, RZ, RZ, R9 ;  /* 0x000000ffff067224 */ /* 0x000fc800078e0009 */
[----:B------:R-:W-:-:S08]  /*87c0*/  IMAD.WIDE.U32.X R6, R19, UR7, R6, P1 ;  /* 0x0000000713067c25 */ /* 0x000fd000088e0406 */
.L_x_166:
[--C-:B------:R-:W-:Y:S01]  /*87d0*/  SHF.R.U64 R10, R6, UR9, R7.reuse ;  /* 0x00000009060a7c19 */ /* 0x100fe20008001207 */
[----:B------:R-:W-:Y:S01]  /*87e0*/  ULDC.64 UR6, c[0x0][0x720] ;  /* 0x0001c80000067ab9 */ /* 0x000fe20000000a00 */
[----:B------:R-:W-:Y:S01]  /*87f0*/  SHF.R.U32.HI R6, RZ, UR9, R7 ;  /* 0x00000009ff067c19 */ /* 0x000fe20008011607 */
[----:B------:R-:W2:Y:S01]  /*8800*/  LDC R25, c[0x0][0x144] ;  /* 0x00005100ff197b82 */ /* 0x000ea20000000800 */
[----:B------:R-:W-:Y:S01]  /*8810*/  IADD3 R9, P1, RZ, -R10, RZ ;  /* 0x8000000aff097210 */ /* 0x000fe20007f3e0ff */
[----:B------:R-:W-:Y:S01]  /*8820*/  ULDC.64 UR10, c[0x0][0x740] ;  /* 0x0001d000000a7ab9 */ /* 0x000fe20000000a00 */
[----:B0-----:R-:W-:Y:S01]  /*8830*/  I2FP.F32.U32 R11, R16 ;  /* 0x00000010000b7245 */ /* 0x001fe20000201000 */
[----:B------:R-:W-:Y:S02]  /*8840*/  ULDC UR8, c[0x0][0x708] ;  /* 0x0001c20000087ab9 */ /* 0x000fe40000000800 */
[----:B------:R-:W-:Y:S01]  /*8850*/  IMAD.X R6, RZ, RZ, ~R6, P1 ;  /* 0x000000ffff067224 */ /* 0x000fe200008e0e06 */
[----:B------:R-:W-:Y:S01]  /*8860*/  ISETP.NE.U32.AND P1, PT, RZ, UR10, PT ;  /* 0x0000000aff007c0c */ /* 0x000fe2000bf25070 */
[----:B------:R-:W0:Y:S02]  /*8870*/  LDC R21, c[0x0][0x148] ;  /* 0x00005200ff157b82 */ /* 0x000e240000000800 */
[----:B------:R-:W-:Y:S01]  /*8880*/  IMAD R8, R6, UR6, RZ ;  /* 0x0000000606087c24 */ /* 0x000fe2000f8e02ff */
[----:B------:R-:W-:Y:S01]  /*8890*/  ISETP.NE.AND.EX P1, PT, RZ, UR11, PT, P1 ;  /* 0x0000000bff007c0c */ /* 0x000fe2000bf25310 */
[----:B------:R-:W-:Y:S01]  /*88a0*/  IMAD.WIDE.U32 R6, R9, UR6, R2 ;  /* 0x0000000609067c25 */ /* 0x000fe2000f8e0002 */
[----:B------:R-:W-:-:S03]  /*88b0*/  ULDC UR6, c[0x0][0x150] ;  /* 0x0000540000067ab9 */ /* 0x000fc60000000800 */
[----:B------:R-:W-:Y:S02]  /*88c0*/  IMAD R9, R9, UR7, R8 ;  /* 0x0000000709097c24 */ /* 0x000fe4000f8e0208 */
[----:B------:R-:W-:Y:S01]  /*88d0*/  FMUL R8, R11, UR6 ;  /* 0x000000060b087c20 */ /* 0x000fe20008400000 */
[----:B------:R-:W-:Y:S01]  /*88e0*/  ULDC UR6, c[0x0][0x718] ;  /* 0x0001c60000067ab9 */ /* 0x000fe20000000800 */
[----:B------:R-:W-:Y:S01]  /*88f0*/  ULDC UR7, c[0x0][0x154] ;  /* 0x0000550000077ab9 */ /* 0x000fe20000000800 */
[----:B------:R-:W-:-:S03]  /*8900*/  IMAD.IADD R7, R7, 0x1, R9 ;  /* 0x0000000107077824 */ /* 0x000fc600078e0209 */
[----:B------:R-:W3:Y:S02]  /*8910*/  F2I.U32.TRUNC.NTZ R8, R8 ;  /* 0x0000000800087305 */ /* 0x000ee4000020f000 */
[----:B------:R-:W-:Y:S02]  /*8920*/  SHF.R.U64 R11, R6, UR6, R7 ;  /* 0x00000006060b7c19 */ /* 0x000fe40008001207 */
[----:B-1----:R-:W-:-:S05]  /*8930*/  I2FP.F32.U32 R6, R4 ;  /* 0x0000000400067245 */ /* 0x002fca0000201000 */
[----:B------:R-:W-:Y:S01]  /*8940*/  FMUL R22, R6, UR7 ;  /* 0x0000000706167c20 */ /* 0x000fe20008400000 */
[----:B------:R-:W-:Y:S01]  /*8950*/  SHF.R.U32.HI R6, RZ, UR6, R7 ;  /* 0x00000006ff067c19 */ /* 0x000fe20008011607 */
[----:B------:R-:W-:-:S03]  /*8960*/  ULDC UR6, c[0x0][0x758] ;  /* 0x0001d60000067ab9 */ /* 0x000fc60000000800 */
[--C-:B------:R-:W-:Y:S01]  /*8970*/  SHF.R.U64 R20, R11, UR8, R6.reuse ;  /* 0x000000080b147c19 */ /* 0x100fe20008001206 */
[----:B------:R-:W1:Y:S01]  /*8980*/  F2I.U32.TRUNC.NTZ R22, R22 ;  /* 0x0000001600167305 */ /* 0x000e62000020f000 */
[----:B------:R-:W-:Y:S01]  /*8990*/  SHF.R.U32.HI R7, RZ, UR8, R6 ;  /* 0x00000008ff077c19 */ /* 0x000fe20008011606 */
[----:B---3--:R-:W-:-:S03]  /*89a0*/  IMAD.MOV R8, RZ, RZ, -R8 ;  /* 0x000000ffff087224 */ /* 0x008fc600078e0a08 */
[--C-:B------:R-:W-:Y:S01]  /*89b0*/  SHF.R.U64 R19, R20, UR6, R7.reuse ;  /* 0x0000000614137c19 */ /* 0x100fe20008001207 */
[----:B--2---:R-:W-:Y:S01]  /*89c0*/  IMAD R16, R25, R8, R16 ;  /* 0x0000000819107224 */ /* 0x004fe200078e0210 */
[----:B------:R-:W-:-:S03]  /*89d0*/  SHF.R.U32.HI R23, RZ, UR6, R7 ;  /* 0x00000006ff177c19 */ /* 0x000fc60008011607 */
[----:B------:R-:W-:Y:S01]  /*89e0*/  IMAD.MOV.U32 R6, RZ, RZ, R19 ;  /* 0x000000ffff067224 */ /* 0x000fe200078e0013 */
[----:B------:R-:W-:Y:S01]  /*89f0*/  MOV R7, R23 ;  /* 0x0000001700077202 */ /* 0x000fe20000000f00 */
[----:B-1----:R-:W-:Y:S06]  /*8a00*/  @!P1 BRA `(.L_x_167) ;  /* 0x0000000000289947 */ /* 0x002fec0003800000 */
[----:B------:R-:W-:Y:S02]  /*8a10*/  ULDC UR6, c[0x0][0x74c] ;  /* 0x0001d30000067ab9 */ /* 0x000fe40000000800 */
[----:B------:R-:W-:-:S05]  /*8a20*/  IADD3 R7, P1, R19, UR6, RZ ;  /* 0x0000000613077c10 */ /* 0x000fca000ff3e0ff */
[----:B------:R-:W-:-:S04]  /*8a30*/  IMAD.X R23, RZ, RZ, R23, P1 ;  /* 0x000000ffff177224 */ /* 0x000fc800008e0617 */
[----:B------:R-:W-:-:S04]  /*8a40*/  IMAD.WIDE.U32 R8, R23, UR10, RZ ;  /* 0x0000000a17087c25 */ /* 0x000fc8000f8e00ff */
[----:B------:R-:W-:-:S04]  /*8a50*/  IMAD.WIDE.U32 R8, P1, R7, UR11, R8 ;  /* 0x0000000b07087c25 */ /* 0x000fc8000f820008 */
[----:B------:R-:W-:-:S04]  /*8a60*/  IMAD.WIDE.U32 R6, R7, UR10, RZ ;  /* 0x0000000a07067c25 */ /* 0x000fc8000f8e00ff */
[----:B------:R-:W-:Y:S01]  /*8a70*/  IMAD.MOV.U32 R6, RZ, RZ, R9 ;  /* 0x000000ffff067224 */ /* 0x000fe200078e0009 */
[----:B------:R-:W-:Y:S01]  /*8a80*/  IADD3 RZ, P2, R7, R8, RZ ;  /* 0x0000000807ff7210 */ /* 0x000fe20007f5e0ff */
[----:B------:R-:W-:-:S04]  /*8a90*/  IMAD.X R7, RZ, RZ, RZ, P1 ;  /* 0x000000ffff077224 */ /* 0x000fc800008e06ff */
[----:B------:R-:W-:-:S08]  /*8aa0*/  IMAD.WIDE.U32.X R6, R23, UR11, R6, P2 ;  /* 0x0000000b17067c25 */ /* 0x000fd000090e0406 */
.L_x_167:
[----:B------:R-:W-:Y:S01]  /*8ab0*/  ISETP.NE.AND P1, PT, R0, 0x1, PT ;  /* 0x000000010000780c */ /* 0x000fe20003f25270 */
[----:B------:R-:W-:Y:S01]  /*8ac0*/  ULDC UR6, c[0x0][0x748] ;  /* 0x0001d20000067ab9 */ /* 0x000fe20000000800 */
[----:B------:R-:W-:Y:S01]  /*8ad0*/  IMAD.MOV R22, RZ, RZ, -R22 ;  /* 0x000000ffff167224 */ /* 0x000fe200078e0a16 */
[----:B------:R-:W-:Y:S01]  /*8ae0*/  SHF.R.U64 R7, R6, UR6, R7 ;  /* 0x0000000606077c19 */ /* 0x000fe20008001207 */
[----:B------:R-:W-:Y:S01]  /*8af0*/  ULDC UR6, c[0x0][0x738] ;  /* 0x0001ce0000067ab9 */ /* 0x000fe20000000800 */
[----:B------:R-:W-:Y:S01]  /*8b00*/  LOP3.LUT R20, R20, UR29, RZ, 0xc0, !PT ;  /* 0x0000001d14147c12 */ /* 0x000fe2000f8ec0ff */
[----:B------:R-:W-:Y:S01]  /*8b10*/  ULDC UR7, c[0x0][0x710] ;  /* 0x0001c40000077ab9 */ /* 0x000fe20000000800 */
[----:B------:R-:W-:-:S06]  /*8b20*/  LOP3.LUT R6, R11, UR4, RZ, 0xc0, !PT ;  /* 0x000000040b067c12 */ /* 0x000fcc000f8ec0ff */
[----:B0-----:R-:W-:Y:S02]  /*8b30*/  @P1 IMAD R16, R21, R22, R4 ;  /* 0x0000001615101224 */ /* 0x001fe400078e0204 */
[----:B------:R-:W-:Y:S02]  /*8b40*/  IMAD.MOV R4, RZ, RZ, -R7 ;  /* 0x000000ffff047224 */ /* 0x000fe400078e0a07 */
[----:B------:R-:W-:Y:S02]  /*8b50*/  IMAD R7, R7, UR5, R20 ;  /* 0x0000000507077c24 */ /* 0x000fe4000f8e0214 */
[----:B------:R-:W-:Y:S01]  /*8b60*/  IMAD R19, R4, UR6, R19 ;  /* 0x0000000604137c24 */ /* 0x000fe2000f8e0213 */
[----:B------:R-:W-:Y:S01]  /*8b70*/  ULDC UR6, c[0x0][0x700] ;  /* 0x0001c00000067ab9 */ /* 0x000fe20000000800 */
[----:B------:R-:W-:Y:S02]  /*8b80*/  IMAD R16, R7, UR7, R16 ;  /* 0x0000000707107c24 */ /* 0x000fe4000f8e0210 */
[----:B------:R-:W-:-:S02]  /*8b90*/  IMAD R7, R19, UR6, R6 ;  /* 0x0000000613077c24 */ /* 0x000fc4000f8e0206 */
[----:B------:R-:W-:-:S03]  /*8ba0*/  IMAD.MOV.U32 R4, RZ, RZ, 0x1 ;  /* 0x00000001ff047424 */ /* 0x000fc600078e00ff */
[----:B------:R-:W-:Y:S02]  /*8bb0*/  SEL R19, R7, R16, !P1 ;  /* 0x0000001007137207 */ /* 0x000fe40004800000 */
[----:B------:R-:W-:Y:S02]  /*8bc0*/  SEL R16, R16, R7, !P1 ;  /* 0x0000000710107207 */ /* 0x000fe40004800000 */
[----:B------:R-:W-:-:S07]  /*8bd0*/  MOV R7, R10 ;  /* 0x0000000a00077202 */ /* 0x000fce0000000f00 */
.L_x_165:
[----:B------:R-:W-:Y:S05]  /*8be0*/  BSYNC B1 ;  /* 0x0000000000017941 */ /* 0x000fea0003800000 */
.L_x_164:
[----:B------:R-:W-:-:S13]  /*8bf0*/  LOP3.LUT P1, RZ, R4, 0xff, RZ, 0xc0, !PT ;  /* 0x000000ff04ff7812 */ /* 0x000fda000782c0ff */
[----:B------:R-:W-:Y:S05]  /*8c00*/  @P1 BRA `(.L_x_168) ;  /* 0xfffffff400081947 */ /* 0x000fea000383ffff */
[----:B------:R-:W-:Y:S05]  /*8c10*/  BSYNC B0 ;  /* 0x0000000000007941 */ /* 0x000fea0003800000 */
.L_x_156:
[----:B------:R-:W-:-:S03]  /*8c20*/  UMOV UR6, 0xffffffff ;  /* 0xffffffff00067882 */ /* 0x000fc60000000000 */
[----:B------:R-:W-:Y:S05]  /*8c30*/  BRA.DIV UR6, `(.L_x_169) ;  /* 0x0000000606947947 */ /* 0x000fea000b800000 */
[----:B------:R-:W-:-:S13]  /*8c40*/  ELECT P0, URZ, PT ;  /* 0x00000000003f782f */ /* 0x000fda0003800000 */
.L_x_187:
[----:B------:R-:W-:Y:S04]  /*8c50*/  BSSY B0, `(.L_x_170) ;  /* 0x000004f000007945 */ /* 0x000fe80003800000 */
[----:B------:R-:W-:Y:S05]  /*8c60*/  @!P0 BRA `(.L_x_171) ;  /* 0x0000000400348947 */ /* 0x000fea0003800000 */
[----:B------:R-:W-:-:S04]  /*8c70*/  LOP3.LUT R5, R5, 0x2, RZ, 0xfc, !PT ;  /* 0x0000000205057812 */ /* 0x000fc800078efcff */
[----:B------:R-:W-:-:S13]  /*8c80*/  ISETP.NE.AND P0, PT, R5, 0x3, PT ;  /* 0x000000030500780c */ /* 0x000fda0003f05270 */
[----:B------:R-:W-:Y:S05]  /*8c90*/  @!P0 BRA `(.L_x_172) ;  /* 0x0000000000048947 */ /* 0x000fea0003800000 */
[----:B------:R-:W-:Y:S01]  /*8ca0*/  BPT.TRAP 0x1 ;  /* 0x000000040000795c */ /* 0x000fe20000300000 */
.L_x_172:
[----:B------:R-:W0:Y:S01]  /*8cb0*/  S2R R3, SR_CgaCtaId ;  /* 0x0000000000037919 */ /* 0x000e220000008800 */
[----:B------:R-:W-:Y:S02]  /*8cc0*/  MOV R0, 0x400 ;  /* 0x0000040000007802 */ /* 0x000fe40000000f00 */
[----:B------:R-:W-:Y:S02]  /*8cd0*/  SHF.L.U32 R2, R13, 0x1f, RZ ;  /* 0x0000001f0d027819 */ /* 0x000fe400000006ff */
[----:B0-----:R-:W-:-:S05]  /*8ce0*/  LEA R3, R3, R0, 0x18 ;  /* 0x0000000003037211 */ /* 0x001fca00078ec0ff */
[----:B------:R-:W-:-:S04]  /*8cf0*/  VIADD R3, R3, 0x40 ;  /* 0x0000004003037836 */ /* 0x000fc80000000000 */
[C---:B------:R-:W-:Y:S02]  /*8d00*/  IMAD R5, R12.reuse, 0x8, R3 ;  /* 0x000000080c057824 */ /* 0x040fe400078e0203 */
[----:B------:R-:W-:Y:S02]  /*8d10*/  VIADD R12, R12, 0x1 ;  /* 0x000000010c0c7836 */ /* 0x000fe40000000000 */
[----:B------:R-:W0:Y:S03]  /*8d20*/  SYNCS.PHASECHK.TRANS64.TRYWAIT P0, [R5+URZ], R2 ;  /* 0x00000002050075a7 */ /* 0x000e26000800017f */
[----:B------:R-:W-:-:S04]  /*8d30*/  ISETP.NE.AND P1, PT, R12, 0x8, PT ;  /* 0x000000080c00780c */ /* 0x000fc80003f25270 */
[----:B------:R-:W-:Y:S02]  /*8d40*/  SEL R0, RZ, 0x1, P1 ;  /* 0x00000001ff007807 */ /* 0x000fe40000800000 */
[----:B------:R-:W-:Y:S02]  /*8d50*/  SEL R12, R12, RZ, P1 ;  /* 0x000000ff0c0c7207 */ /* 0x000fe40000800000 */
[----:B------:R-:W-:-:S03]  /*8d60*/  LOP3.LUT R13, R13, R0, RZ, 0x3c, !PT ;  /* 0x000000000d0d7212 */ /* 0x000fc600078e3cff */
[----:B------:R-:W-:Y:S01]  /*8d70*/  IMAD R7, R12, 0x8, R3 ;  /* 0x000000080c077824 */ /* 0x000fe200078e0203 */
[----:B------:R-:W-:Y:S01]  /*8d80*/  SHF.L.U32 R4, R13, 0x1f, RZ ;  /* 0x0000001f0d047819 */ /* 0x000fe200000006ff */
[----:B0-----:R-:W-:Y:S06]  /*8d90*/  @!P0 BRA `(.L_x_173) ;  /* 0x0000000400608947 */ /* 0x001fec0003800000 */
.L_x_188:
[----:B------:R-:W1:Y:S01]  /*8da0*/  SYNCS.PHASECHK.TRANS64.TRYWAIT P0, [R7+URZ], R4 ;  /* 0x00000004070075a7 */ /* 0x000e62000800017f */
[----:B------:R-:W-:-:S05]  /*8db0*/  VIADD R0, R12, 0x1 ;  /* 0x000000010c007836 */ /* 0x000fca0000000000 */
[----:B------:R-:W-:-:S04]  /*8dc0*/  ISETP.NE.AND P1, PT, R0, 0x8, PT ;  /* 0x000000080000780c */ /* 0x000fc80003f25270 */
[----:B0-----:R-:W-:Y:S02]  /*8dd0*/  SEL R2, RZ, 0x1, P1 ;  /* 0x00000001ff027807 */ /* 0x001fe40000800000 */
[----:B------:R-:W-:Y:S02]  /*8de0*/  SEL R0, R0, RZ, P1 ;  /* 0x000000ff00007207 */ /* 0x000fe40000800000 */
[----:B------:R-:W-:-:S03]  /*8df0*/  LOP3.LUT R13, R13, R2, RZ, 0x3c, !PT ;  /* 0x000000020d0d7212 */ /* 0x000fc600078e3cff */
[----:B------:R-:W-:Y:S01]  /*8e00*/  IMAD R6, R0, 0x8, R3 ;  /* 0x0000000800067824 */ /* 0x000fe200078e0203 */
[----:B------:R-:W-:Y:S01]  /*8e10*/  SHF.L.U32 R5, R13, 0x1f, RZ ;  /* 0x0000001f0d057819 */ /* 0x000fe200000006ff */
[----:B-1----:R-:W-:Y:S06]  /*8e20*/  @!P0 BRA `(.L_x_174) ;  /* 0x0000000400508947 */ /* 0x002fec0003800000 */
.L_x_189:
[----:B------:R-:W1:Y:S01]  /*8e30*/  SYNCS.PHASECHK.TRANS64.TRYWAIT P0, [R6+URZ], R5 ;  /* 0x00000005060075a7 */ /* 0x000e62000800017f */
[----:B------:R-:W-:-:S04]  /*8e40*/  IADD3 R0, R0, 0x1, RZ ;  /* 0x0000000100007810 */ /* 0x000fc80007ffe0ff */
[----:B------:R-:W-:-:S04]  /*8e50*/  ISETP.NE.AND P1, PT, R0, 0x8, PT ;  /* 0x000000080000780c */ /* 0x000fc80003f25270 */
[----:B------:R-:W-:Y:S02]  /*8e60*/  SEL R2, RZ, 0x1, P1 ;  /* 0x00000001ff027807 */ /* 0x000fe40000800000 */
[----:B------:R-:W-:Y:S02]  /*8e70*/  SEL R0, R0, RZ, P1 ;  /* 0x000000ff00007207 */ /* 0x000fe40000800000 */
[----:B------:R-:W-:-:S03]  /*8e80*/  LOP3.LUT R13, R13, R2, RZ, 0x3c, !PT ;  /* 0x000000020d0d7212 */ /* 0x000fc600078e3cff */
[----:B0-----:R-:W-:Y:S01]  /*8e90*/  IMAD R7, R0, 0x8, R3 ;  /* 0x0000000800077824 */ /* 0x001fe200078e0203 */
[----:B------:R-:W-:Y:S01]  /*8ea0*/  SHF.L.U32 R4, R13, 0x1f, RZ ;  /* 0x0000001f0d047819 */ /* 0x000fe200000006ff */
[----:B-1----:R-:W-:Y:S06]  /*8eb0*/  @!P0 BRA `(.L_x_175) ;  /* 0x0000000400408947 */ /* 0x002fec0003800000 */
.L_x_190:
[----:B------:R-:W1:Y:S01]  /*8ec0*/  SYNCS.PHASECHK.TRANS64.TRYWAIT P0, [R7+URZ], R4 ;  /* 0x00000004070075a7 */ /* 0x000e62000800017f */
[----:B------:R-:W-:-:S05]  /*8ed0*/  VIADD R0, R0, 0x1 ;  /* 0x0000000100007836 */ /* 0x000fca0000000000 */
[----:B------:R-:W-:-:S04]  /*8ee0*/  ISETP.NE.AND P1, PT, R0, 0x8, PT ;  /* 0x000000080000780c */ /* 0x000fc80003f25270 */
[----:B------:R-:W-:Y:S02]  /*8ef0*/  SEL R2, RZ, 0x1, P1 ;  /* 0x00000001ff027807 */ /* 0x000fe40000800000 */
[----:B------:R-:W-:Y:S02]  /*8f00*/  SEL R0, R0, RZ, P1 ;  /* 0x000000ff00007207 */ /* 0x000fe40000800000 */
[----:B------:R-:W-:-:S03]  /*8f10*/  LOP3.LUT R13, R13, R2, RZ, 0x3c, !PT ;  /* 0x000000020d0d7212 */ /* 0x000fc600078e3cff */
[----:B0-----:R-:W-:Y:S01]  /*8f20*/  IMAD R6, R0, 0x8, R3 ;  /* 0x0000000800067824 */ /* 0x001fe200078e0203 */
[----:B------:R-:W-:Y:S01]  /*8f30*/  SHF.L.U32 R5, R13, 0x1f, RZ ;  /* 0x0000001f0d057819 */ /* 0x000fe200000006ff */
[----:B-1----:R-:W-:Y:S06]  /*8f40*/  @!P0 BRA `(.L_x_176) ;  /* 0x0000000400308947 */ /* 0x002fec0003800000 */
.L_x_191:
        /* <DEDUP_REMOVED lines=9> */
.L_x_192:
[----:B------:R-:W1:Y:S01]  /*8fe0*/  SYNCS.PHASECHK.TRANS64.TRYWAIT P0, [R7+URZ], R4 ;  /* 0x00000004070075a7 */ /* 0x000e62000800017f */
[----:B------:R-:W-:-:S05]  /*8ff0*/  VIADD R0, R0, 0x1 ;  /* 0x0000000100007836 */ /* 0x000fca0000000000 */
[----:B------:R-:W-:-:S04]  /*9000*/  ISETP.NE.AND P1, PT, R0, 0x8, PT ;  /* 0x000000080000780c */ /* 0x000fc80003f25270 */
[----:B------:R-:W-:Y:S02]  /*9010*/  SEL R2, RZ, 0x1, P1 ;  /* 0x00000001ff027807 */ /* 0x000fe40000800000 */
[----:B------:R-:W-:Y:S02]  /*9020*/  SEL R0, R0, RZ, P1 ;  /* 0x000000ff00007207 */ /* 0x000fe40000800000 */
[----:B------:R-:W-:Y:S02]  /*9030*/  LOP3.LUT R13, R13, R2, RZ, 0x3c, !PT ;  /* 0x000000020d0d7212 */ /* 0x000fe400078e3cff */
[----:B0-----:R-:W-:Y:S02]  /*9040*/  LEA R6, R0, R3, 0x3 ;  /* 0x0000000300067211 */ /* 0x001fe400078e18ff */
[----:B------:R-:W-:Y:S01]  /*9050*/  SHF.L.U32 R5, R13, 0x1f, RZ ;  /* 0x0000001f0d057819 */ /* 0x000fe200000006ff */
[----:B-1----:R-:W-:Y:S06]  /*9060*/  @!P0 BRA `(.L_x_178) ;  /* 0x0000000400108947 */ /* 0x002fec0003800000 */
.L_x_193:
[----:B------:R-:W1:Y:S01]  /*9070*/  SYNCS.PHASECHK.TRANS64.TRYWAIT P0, [R6+URZ], R5 ;  /* 0x00000005060075a7 */ /* 0x000e62000800017f */
[----:B------:R-:W-:-:S05]  /*9080*/  VIADD R0, R0, 0x1 ;  /* 0x0000000100007836 */ /* 0x000fca0000000000 */
[----:B------:R-:W-:-:S04]  /*9090*/  ISETP.NE.AND P1, PT, R0, 0x8, PT ;  /* 0x000000080000780c */ /* 0x000fc80003f25270 */
[----:B------:R-:W-:Y:S02]  /*90a0*/  SEL R2, RZ, 0x1, P1 ;  /* 0x00000001ff027807 */ /* 0x000fe40000800000 */
[----:B------:R-:W-:Y:S02]  /*90b0*/  SEL R0, R0, RZ, P1 ;  /* 0x000000ff00007207 */ /* 0x000fe40000800000 */
[----:B------:R-:W-:Y:S01]  /*90c0*/  LOP3.LUT R2, R13, R2, RZ, 0x3c, !PT ;  /* 0x000000020d027212 */ /* 0x000fe200078e3cff */
[----:B-1----:R-:W-:Y:S06]  /*90d0*/  @!P0 BRA `(.L_x_179) ;  /* 0x0000000400088947 */ /* 0x002fec0003800000 */
.L_x_194:
[----:B------:R-:W-:Y:S01]  /*90e0*/  IMAD R3, R0, 0x8, R3 ;  /* 0x0000000800037824 */ /* 0x000fe200078e0203 */
[----:B------:R-:W-:-:S07]  /*90f0*/  SHF.L.U32 R0, R2, 0x1f, RZ ;  /* 0x0000001f02007819 */ /* 0x000fce00000006ff */
.L_x_180:
[----:B--2---:R2:W3:Y:S02]  /*9100*/  SYNCS.PHASECHK.TRANS64.TRYWAIT P0, [R3+URZ], R0 ;  /* 0x00000000030075a7 */ /* 0x0044e4000800017f */
[----:B---3--:R-:W-:Y:S05]  /*9110*/  @!P0 NANOSLEEP.SYNCS 0x989680 ;  /* 0x009896800000895d */ /* 0x008fea0003900000 */
[----:B------:R-:W3:Y:S02]  /*9120*/  @!P0 SYNCS.PHASECHK.TRANS64 P0, [R3+URZ], R0 ;  /* 0x00000000030085a7 */ /* 0x000ee4000800007f */
[----:B---3--:R-:W-:Y:S05]  /*9130*/  @!P0 BRA `(.L_x_180) ;  /* 0xfffffffc00f08947 */ /* 0x008fea000383ffff */
.L_x_171:
[----:B------:R-:W-:Y:S05]  /*9140*/  BSYNC B0 ;  /* 0x0000000000007941 */ /* 0x000fea0003800000 */
.L_x_170:
[----:B------:R-:W-:Y:S05]  /*9150*/  EXIT ;  /* 0x000000000000794d */ /* 0x000fea0003800000 */
.L_x_18:
[----:B-1----:R-:W-:-:S04]  /*9160*/  IMAD.U32 R11, RZ, RZ, UR12 ;  /* 0x0000000cff0b7e24 */ /* 0x002fc8000f8e00ff */
[----:B------:R1:W4:Y:S03]  /*9170*/  SYNCS.PHASECHK.TRANS64.TRYWAIT P0, [R11+URZ], R18 ;  /* 0x000000120b0075a7 */ /* 0x000326000800017f */
[----:B----4-:R-:W-:Y:S05]  /*9180*/  @!P0 NANOSLEEP.SYNCS 0x989680 ;  /* 0x009896800000895d */ /* 0x010fea0003900000 */
[----:B------:R-:W4:Y:S02]  /*9190*/  @!P0 SYNCS.PHASECHK.TRANS64 P0, [R11+URZ], R18 ;  /* 0x000000120b0085a7 */ /* 0x000f24000800007f */
[----:B----4-:R-:W-:Y:S05]  /*91a0*/  @!P0 BRA `(.L_x_18) ;  /* 0xfffffffc00ec8947 */ /* 0x010fea000383ffff */
[----:B------:R-:W-:Y:S05]  /*91b0*/  BRA `(.L_x_17) ;  /* 0xffffff8400e07947 */ /* 0x000fea000383ffff */
.L_x_157:
[----:B------:R-:W-:Y:S01]  /*91c0*/  BSSY B1, `(.L_x_181) ;  /* 0x0000006000017945 */ /* 0x000fe20003800000 */
[----:B------:R-:W-:-:S07]  /*91d0*/  IMAD.MOV.U32 R4, RZ, RZ, -0x1 ;  /* 0xffffffffff047424 */ /* 0x000fce00078e00ff */
[----:B------:R-:W-:Y:S05]  /*91e0*/  WARPSYNC.COLLECTIVE R4, `(.L_x_182) ;  /* 0x00000000040c7348 */ /* 0x000fea0003c00000 */
[----:B------:R-:W-:Y:S02]  /*91f0*/  ELECT P1, UR62, PT ;  /* 0x00000000003e782f */ /* 0x000fe40003820000 */
[----:B------:R-:W-:Y:S01]  /*9200*/  MOV R4, UR62 ;  /* 0x0000003e00047c02 */ /* 0x000fe20008000f00 */
[----:B------:R-:W-:Y:S10]  /*9210*/  ENDCOLLECTIVE ;  /* 0x000000000000791b */ /* 0x000ff40003800000 */
.L_x_182:
[----:B------:R-:W-:Y:S05]  /*9220*/  BSYNC B1 ;  /* 0x0000000000017941 */ /* 0x000fea0003800000 */
.L_x_181:
[----:B------:R-:W-:Y:S05]  /*9230*/  BRA `(.L_x_183) ;  /* 0xffffffec00887947 */ /* 0x000fea000383ffff */
.L_x_160:
[----:B-1----:R1:W2:Y:S02]  /*9240*/  SYNCS.PHASECHK.TRANS64.TRYWAIT P1, [R20+URZ+0x40], R9 ;  /* 0x00004009140075a7 */ /* 0x0022a4000802017f */
[----:B--2---:R-:W-:Y:S05]  /*9250*/  @!P1 NANOSLEEP.SYNCS 0x989680 ;  /* 0x009896800000995d */ /* 0x004fea0003900000 */
[----:B------:R-:W2:Y:S02]  /*9260*/  @!P1 SYNCS.PHASECHK.TRANS64 P1, [R20+URZ+0x40], R9 ;  /* 0x00004009140095a7 */ /* 0x000ea4000802007f */
[----:B--2---:R-:W-:Y:S05]  /*9270*/  @!P1 BRA `(.L_x_160) ;  /* 0xfffffffc00f09947 */ /* 0x004fea000383ffff */
[----:B------:R-:W-:Y:S05]  /*9280*/  BRA `(.L_x_184) ;  /* 0xffffffec00c47947 */ /* 0x000fea000383ffff */
.L_x_169:
[----:B------:R-:W-:Y:S01]  /*9290*/  BSSY B0, `(.L_x_185) ;  /* 0x0000006000007945 */ /* 0x000fe20003800000 */
[----:B------:R-:W-:-:S07]  /*92a0*/  IMAD.MOV.U32 R4, RZ, RZ, -0x1 ;  /* 0xffffffffff047424 */ /* 0x000fce00078e00ff */
[----:B------:R-:W-:Y:S05]  /*92b0*/  WARPSYNC.COLLECTIVE R4, `(.L_x_186) ;  /* 0x00000000040c7348 */ /* 0x000fea0003c00000 */
[----:B------:R-:W-:Y:S02]  /*92c0*/  ELECT P1, UR62, PT ;  /* 0x00000000003e782f */ /* 0x000fe40003820000 */
[----:B------:R-:W-:Y:S01]  /*92d0*/  MOV R4, UR62 ;  /* 0x0000003e00047c02 */ /* 0x000fe20008000f00 */
[----:B------:R-:W-:Y:S10]  /*92e0*/  ENDCOLLECTIVE ;  /* 0x000000000000791b */ /* 0x000ff40003800000 */
.L_x_186:
[----:B------:R-:W-:Y:S05]  /*92f0*/  BSYNC B0 ;  /* 0x0000000000007941 */ /* 0x000fea0003800000 */
.L_x_185:
[----:B------:R-:W-:Y:S01]  /*9300*/  PLOP3.LUT P0, PT, P1, PT, PT, 0x80, 0x0 ;  /* 0x000000000000781c */ /* 0x000fe20000f0f070 */
[----:B------:R-:W-:-:S12]  /*9310*/  BRA `(.L_x_187) ;  /* 0xfffffff8004c7947 */ /* 0x000fd8000383ffff */
.L_x_173:
[----:B0-----:R0:W1:Y:S02]  /*9320*/  SYNCS.PHASECHK.TRANS64.TRYWAIT P0, [R5+URZ], R2 ;  /* 0x00000002050075a7 */ /* 0x001064000800017f */
[----:B-1----:R-:W-:Y:S05]  /*9330*/  @!P0 NANOSLEEP.SYNCS 0x989680 ;  /* 0x009896800000895d */ /* 0x002fea0003900000 */
[----:B------:R-:W1:Y:S02]  /*9340*/  @!P0 SYNCS.PHASECHK.TRANS64 P0, [R5+URZ], R2 ;  /* 0x00000002050085a7 */ /* 0x000e64000800007f */
[----:B-1----:R-:W-:Y:S05]  /*9350*/  @!P0 BRA `(.L_x_173) ;  /* 0xfffffffc00f08947 */ /* 0x002fea000383ffff */
[----:B------:R-:W-:Y:S05]  /*9360*/  BRA `(.L_x_188) ;  /* 0xfffffff8008c7947 */ /* 0x000fea000383ffff */
.L_x_174:
[----:B0-----:R0:W1:Y:S02]  /*9370*/  SYNCS.PHASECHK.TRANS64.TRYWAIT P0, [R7+URZ], R4 ;  /* 0x00000004070075a7 */ /* 0x001064000800017f */
[----:B-1----:R-:W-:Y:S05]  /*9380*/  @!P0 NANOSLEEP.SYNCS 0x989680 ;  /* 0x009896800000895d */ /* 0x002fea0003900000 */
[----:B------:R-:W1:Y:S02]  /*9390*/  @!P0 SYNCS.PHASECHK.TRANS64 P0, [R7+URZ], R4 ;  /* 0x00000004070085a7 */ /* 0x000e64000800007f */
[----:B-1----:R-:W-:Y:S05]  /*93a0*/  @!P0 BRA `(.L_x_174) ;  /* 0xfffffffc00f08947 */ /* 0x002fea000383ffff */
[----:B------:R-:W-:Y:S05]  /*93b0*/  BRA `(.L_x_189) ;  /* 0xfffffff8009c7947 */ /* 0x000fea000383ffff */
.L_x_175:
[----:B0-----:R0:W1:Y:S02]  /*93c0*/  SYNCS.PHASECHK.TRANS64.TRYWAIT P0, [R6+URZ], R5 ;  /* 0x00000005060075a7 */ /* 0x001064000800017f */
[----:B-1----:R-:W-:Y:S05]  /*93d0*/  @!P0 NANOSLEEP.SYNCS 0x989680 ;  /* 0x009896800000895d */ /* 0x002fea0003900000 */
[----:B------:R-:W1:Y:S02]  /*93e0*/  @!P0 SYNCS.PHASECHK.TRANS64 P0, [R6+URZ], R5 ;  /* 0x00000005060085a7 */ /* 0x000e64000800007f */
[----:B-1----:R-:W-:Y:S05]  /*93f0*/  @!P0 BRA `(.L_x_175) ;  /* 0xfffffffc00f08947 */ /* 0x002fea000383ffff */
[----:B------:R-:W-:Y:S05]  /*9400*/  BRA `(.L_x_190) ;  /* 0xfffffff800ac7947 */ /* 0x000fea000383ffff */
.L_x_176:
[----:B0-----:R0:W1:Y:S02]  /*9410*/  SYNCS.PHASECHK.TRANS64.TRYWAIT P0, [R7+URZ], R4 ;  /* 0x00000004070075a7 */ /* 0x001064000800017f */
[----:B-1----:R-:W-:Y:S05]  /*9420*/  @!P0 NANOSLEEP.SYNCS 0x989680 ;  /* 0x009896800000895d */ /* 0x002fea0003900000 */
[----:B------:R-:W1:Y:S02]  /*9430*/  @!P0 SYNCS.PHASECHK.TRANS64 P0, [R7+URZ], R4 ;  /* 0x00000004070085a7 */ /* 0x000e64000800007f */
[----:B-1----:R-:W-:Y:S05]  /*9440*/  @!P0 BRA `(.L_x_176) ;  /* 0xfffffffc00f08947 */ /* 0x002fea000383ffff */
[----:B------:R-:W-:Y:S05]  /*9450*/  BRA `(.L_x_191) ;  /* 0xfffffff800bc7947 */ /* 0x000fea000383ffff */
.L_x_177:
[----:B0-----:R0:W1:Y:S02]  /*9460*/  SYNCS.PHASECHK.TRANS64.TRYWAIT P0, [R6+URZ], R5 ;  /* 0x00000005060075a7 */ /* 0x001064000800017f */
[----:B-1----:R-:W-:Y:S05]  /*9470*/  @!P0 NANOSLEEP.SYNCS 0x989680 ;  /* 0x009896800000895d */ /* 0x002fea0003900000 */
[----:B------:R-:W1:Y:S02]  /*9480*/  @!P0 SYNCS.PHASECHK.TRANS64 P0, [R6+URZ], R5 ;  /* 0x00000005060085a7 */ /* 0x000e64000800007f */
[----:B-1----:R-:W-:Y:S05]  /*9490*/  @!P0 BRA `(.L_x_177) ;  /* 0xfffffffc00f08947 */ /* 0x002fea000383ffff */
[----:B------:R-:W-:Y:S05]  /*94a0*/  BRA `(.L_x_192) ;  /* 0xfffffff800cc7947 */ /* 0x000fea000383ffff */
.L_x_178:
[----:B0-----:R0:W1:Y:S02]  /*94b0*/  SYNCS.PHASECHK.TRANS64.TRYWAIT P0, [R7+URZ], R4 ;  /* 0x00000004070075a7 */ /* 0x001064000800017f */
[----:B-1----:R-:W-:Y:S05]  /*94c0*/  @!P0 NANOSLEEP.SYNCS 0x989680 ;  /* 0x009896800000895d */ /* 0x002fea0003900000 */
[----:B------:R-:W1:Y:S02]  /*94d0*/  @!P0 SYNCS.PHASECHK.TRANS64 P0, [R7+URZ], R4 ;  /* 0x00000004070085a7 */ /* 0x000e64000800007f */
[----:B-1----:R-:W-:Y:S05]  /*94e0*/  @!P0 BRA `(.L_x_178) ;  /* 0xfffffffc00f08947 */ /* 0x002fea000383ffff */
[----:B------:R-:W-:Y:S05]  /*94f0*/  BRA `(.L_x_193) ;  /* 0xfffffff800dc7947 */ /* 0x000fea000383ffff */
.L_x_179:
[----:B-1----:R1:W2:Y:S02]  /*9500*/  SYNCS.PHASECHK.TRANS64.TRYWAIT P0, [R6+URZ], R5 ;  /* 0x00000005060075a7 */ /* 0x0022a4000800017f */
[----:B--2---:R-:W-:Y:S05]  /*9510*/  @!P0 NANOSLEEP.SYNCS 0x989680 ;  /* 0x009896800000895d */ /* 0x004fea0003900000 */
[----:B------:R-:W2:Y:S02]  /*9520*/  @!P0 SYNCS.PHASECHK.TRANS64 P0, [R6+URZ], R5 ;  /* 0x00000005060085a7 */ /* 0x000ea4000800007f */
[----:B--2---:R-:W-:Y:S05]  /*9530*/  @!P0 BRA `(.L_x_179) ;  /* 0xfffffffc00f08947 */ /* 0x004fea000383ffff */
[----:B------:R-:W-:Y:S05]  /*9540*/  BRA `(.L_x_194) ;  /* 0xfffffff800e47947 */ /* 0x000fea000383ffff */
.L_x_195:
[----:B------:R-:W-:-:S00]  /*9550*/  BRA `(.L_x_195) ;  /* 0xfffffffc00fc7947 */ /* 0x000fc0000383ffff */
[----:B------:R-:W-:-:S00]  /*9560*/  NOP ;  /* 0x0000000000007918 */ /* 0x000fc00000000000 */
        /* <DEDUP_REMOVED lines=9> */
.L_x_196:


//--------------------- .nv.shared._ZN7cutlass13device_kernelINS_4gemm6kernel13GemmUniversalIN4cute5tupleIJiiiiEEENS1_10collective13CollectiveMmaINS1_43MainloopSm90TmaGmmaWarpSpecializedSparseFP8ILi8ENS5_IJNS4_1CILi1EEESB_SB_EEENS1_35KernelTmaWarpSpecializedCooperativeEEENS5_IJNSA_ILi256EEENSA_ILi64EEENSA_ILi128EEEEEENS_12float_e4m3_tENS5_IJNS4_6LayoutINS5_IJiNS5_IJNSA_ILi2EEEiEEEiEEENS5_IJlNS5_IJSB_SL_EEElEEEEENSK_INS5_IJNS5_IJSG_iEEENS5_IJSH_iEEEiEEENS5_IJNS5_IJSH_NSA_ILi8192EEEEEENS5_IJSB_lEEElEEEEEEEESJ_NS5_IJlSB_lEEENS4_8TiledMMAINS4_8MMA_AtomIJNS4_4SM904GMMA6SPARSE31GMMA_64x64x64_F32E4M3E4M3_SS_TNILNS14_7ScaleInE1ELS17_1ELNS14_9SparseSelE0EEEEEENSK_INS5_IJSL_SB_SB_EEENS5_IJSB_NSA_ILi0EEES1C_EEEEENS5_IJNS4_10UnderscoreES1F_S1F_EEEEENS4_13SM90_TMA_LOADENS4_14ComposedLayoutINS4_7SwizzleILi2ELi4ELi3EEENS4_25smem_sparse_ptr_flag_bitsILi2ELi8EEENSK_INS5_IJNS5_IJSB_NSA_ILi8EEEEEENS5_IJSL_SG_EEEEEENS5_IJNS5_IJS1C_SH_EEESO_EEEEEEEvNS4_8identityES1I_NS1J_INS1K_ILi3ELi4ELi3EEENS4_18smem_ptr_flag_bitsILi8EEENSK_INS5_IJS1O_SH_EEENS5_IJSH_SB_EEEEEEEvS1W_EENS_8epilogue10collective6detail29Sm90TmaWarpSpecializedAdapterINS26_15DefaultEpilogueIfNS5_IJSB_llEEES2A_NS25_6thread17LinearCombinationIfLi1EffLNS2B_9ScaleType4KindE0ELNS_15FloatRoundStyleE2EfEENS1_15EpilogueDefaultEEEEEvvEEEEvNT_6ParamsE --------------------------
	.section	.nv.shared._ZN7cutlass13device_kernelINS_4gemm6kernel13GemmUniversalIN4cute5tupleIJiiiiEEENS1_10collective13CollectiveMmaINS1_43MainloopSm90TmaGmmaWarpSpecializedSparseFP8ILi8ENS5_IJNS4_1CILi1EEESB_SB_EEENS1_35KernelTmaWarpSpecializedCooperativeEEENS5_IJNSA_ILi256EEENSA_ILi64EEENSA_ILi128EEEEEENS_12float_e4m3_tENS5_IJNS4_6LayoutINS5_IJiNS5_IJNSA_ILi2EEEiEEEiEEENS5_IJlNS5_IJSB_SL_EEElEEEEENSK_INS5_IJNS5_IJSG_iEEENS5_IJSH_iEEEiEEENS5_IJNS5_IJSH_NSA_ILi8192EEEEEENS5_IJSB_lEEElEEEEEEEESJ_NS5_IJlSB_lEEENS4_8TiledMMAINS4_8MMA_AtomIJNS4_4SM904GMMA6SPARSE31GMMA_64x64x64_F32E4M3E4M3_SS_TNILNS14_7ScaleInE1ELS17_1ELNS14_9SparseSelE0EEEEEENSK_INS5_IJSL_SB_SB_EEENS5_IJSB_NSA_ILi0EEES1C_EEEEENS5_IJNS4_10UnderscoreES1F_S1F_EEEEENS4_13SM90_TMA_LOADENS4_14ComposedLayoutINS4_7SwizzleILi2ELi4ELi3EEENS4_25smem_sparse_ptr_flag_bitsILi2ELi8EEENSK_INS5_IJNS5_IJSB_NSA_ILi8EEEEEENS5_IJSL_SG_EEEEEENS5_IJNS5_IJS1C_SH_EEESO_EEEEEEEvNS4_8identityES1I_NS1J_INS1K_ILi3ELi4ELi3EEENS4_18smem_ptr_flag_bitsILi8EEENSK_INS5_IJS1O_SH_EEENS5_IJSH_SB_EEEEEEEvS1W_EENS_8epilogue10collective6detail29Sm90TmaWarpSpecializedAdapterINS26_15DefaultEpilogueIfNS5_IJSB_llEEES2A_NS25_6thread17LinearCombinationIfLi1EffLNS2B_9ScaleType4KindE0ELNS_15FloatRoundStyleE2EfEENS1_15EpilogueDefaultEEEEEvvEEEEvNT_6ParamsE,"aw",@nobits
	.sectionflags	@""
	.align	16
	.zero		1024


//--------------------- .nv.shared.reserved.0     --------------------------
	.section	.nv.shared.reserved.0,"aw",@nobits
	.weak		__nv_reservedSMEM_offset_0_alias
	.size		__nv_reservedSMEM_offset_0_alias, 0, 0
	.other		__nv_reservedSMEM_offset_0_alias,@"STO_CUDA_RESERVED_SHARED STV_DEFAULT"
__nv_reservedSMEM_offset_0_alias:
	.zero		0


//--------------------- .nv.global                --------------------------
	.section	.nv.global,"aw",@nobits
.nv.global:
	.type		_ZN39_INTERNAL_1b848de8_4_k_cu_a76f595f_31724cute1_E,@object
	.size		_ZN39_INTERNAL_1b848de8_4_k_cu_a76f595f_31724cute1_E,(_ZN39_INTERNAL_1b848de8_4_k_cu_a76f595f_31724cuda3std3__45__cpo6cbeginE - _ZN39_INTERNAL_1b848de8_4_k_cu_a76f595f_31724cute1_E)
_ZN39_INTERNAL_1b848de8_4_k_cu_a76f595f_31724cute1_E:
	.zero		1
	.type		_ZN39_INTERNAL_1b848de8_4_k_cu_a76f595f_31724cuda3std3__45__cpo6cbeginE,@object
	.size		_ZN39_INTERNAL_1b848de8_4_k_cu_a76f595f_31724cuda3std3__45__cpo6cbeginE,(_ZN39_INTERNAL_1b848de8_4_k_cu_a76f595f_31724cuda3std3__48in_placeE - _ZN39_INTERNAL_1b848de8_4_k_cu_a76f595f_31724cuda3std3__45__cpo6cbeginE)
_ZN39_INTERNAL_1b848de8_4_k_cu_a76f595f_31724cuda3std3__45__cpo6cbeginE:
	.zero		1
	.type		_ZN39_INTERNAL_1b848de8_4_k_cu_a76f595f_31724cuda3std3__48in_placeE,@object
	.size		_ZN39_INTERNAL_1b848de8_4_k_cu_a76f595f_31724cuda3std3__48in_placeE,(_ZN39_INTERNAL_1b848de8_4_k_cu_a76f595f_31724cuda3std6ranges3__45__cpo9iter_moveE - _ZN39_INTERNAL_1b848de8_4_k_cu_a76f595f_31724cuda3std3__48in_placeE)
_ZN39_INTERNAL_1b848de8_4_k_cu_a76f595f_31724cuda3std3__48in_placeE:
	.zero		1
	.type		_ZN39_INTERNAL_1b848de8_4_k_cu_a76f595f_31724cuda3std6ranges3__45__cpo9iter_moveE,@object
	.size		_ZN39_INTERNAL_1b848de8_4_k_cu_a76f595f_31724cuda3std6ranges3__45__cpo9iter_moveE,(_ZN39_INTERNAL_1b848de8_4_k_cu_a76f595f_31724cuda3std3__45__cpo5beginE - _ZN39_INTERNAL_1b848de8_4_k_cu_a76f595f_31724cuda3std6ranges3__45__cpo9iter_moveE)
_ZN39_INTERNAL_1b848de8_4_k_cu_a76f595f_31724cuda3std6ranges3__45__cpo9iter_moveE:
	.zero		1
	.type		_ZN39_INTERNAL_1b848de8_4_k_cu_a76f595f_31724cuda3std3__45__cpo5beginE,@object
	.size		_ZN39_INTERNAL_1b848de8_4_k_cu_a76f595f_31724cuda3std3__45__cpo5beginE,(_ZN39_INTERNAL_1b848de8_4_k_cu_a76f595f_31724cuda3std3__441_GLOBAL__N__1b848de8_4_k_cu_a76f595f_31726ignoreE - _ZN39_INTERNAL_1b848de8_4_k_cu_a76f595f_31724cuda3std3__45__cpo5beginE)
_ZN39_INTERNAL_1b848de8_4_k_cu_a76f595f_31724cuda3std3__45__cpo5beginE:
	.zero		1
	.type		_ZN39_INTERNAL_1b848de8_4_k_cu_a76f595f_31724cuda3std3__441_GLOBAL__N__1b848de8_4_k_cu_a76f595f_31726ignoreE,@object
	.size		_ZN39_INTERNAL_1b848de8_4_k_cu_a76f595f_31724cuda3std3__441_GLOBAL__N__1b848de8_4_k_cu_a76f595f_31726ignoreE,(_ZN39_INTERNAL_1b848de8_4_k_cu_a76f595f_31724cute7productE - _ZN39_INTERNAL_1b848de8_4_k_cu_a76f595f_31724cuda3std3__441_GLOBAL__N__1b848de8_4_k_cu_a76f595f_31726ignoreE)
_ZN39_INTERNAL_1b848de8_4_k_cu_a76f595f_31724cuda3std3__441_GLOBAL__N__1b848de8_4_k_cu_a76f595f_31726ignoreE:
	.zero		1
	.type		_ZN39_INTERNAL_1b848de8_4_k_cu_a76f595f_31724cute7productE,@object
	.size		_ZN39_INTERNAL_1b848de8_4_k_cu_a76f595f_31724cute7productE,(_ZN39_INTERNAL_1b848de8_4_k_cu_a76f595f_31724cuda3std3__45__cpo3endE - _ZN39_INTERNAL_1b848de8_4_k_cu_a76f595f_31724cute7productE)
_ZN39_INTERNAL_1b848de8_4_k_cu_a76f595f_31724cute7productE:
	.zero		1
	.type		_ZN39_INTERNAL_1b848de8_4_k_cu_a76f595f_31724cuda3std3__45__cpo3endE,@object
	.size		_ZN39_INTERNAL_1b848de8_4_k_cu_a76f595f_31724cuda3std3__45__cpo3endE,(_ZN39_INTERNAL_1b848de8_4_k_cu_a76f595f_31724cuda3std3__419piecewise_constructE - _ZN39_INTERNAL_1b848de8_4_k_cu_a76f595f_31724cuda3std3__45__cpo3endE)
_ZN39_INTERNAL_1b848de8_4_k_cu_a76f595f_31724cuda3std3__45__cpo3endE:
	.zero		1
	.type		_ZN39_INTERNAL_1b848de8_4_k_cu_a76f595f_31724cuda3std3__419piecewise_constructE,@object
	.size		_ZN39_INTERNAL_1b848de8_4_k_cu_a76f595f_31724cuda3std3__419piecewise_constructE,(_ZN39_INTERNAL_1b848de8_4_k_cu_a76f595f_31724cuda3std3__45__cpo4cendE - _ZN39_INTERNAL_1b848de8_4_k_cu_a76f595f_31724cuda3std3__419piecewise_constructE)
_ZN39_INTERNAL_1b848de8_4_k_cu_a76f595f_31724cuda3std3__419piecewise_constructE:
	.zero		1
	.type		_ZN39_INTERNAL_1b848de8_4_k_cu_a76f595f_31724cuda3std3__45__cpo4cendE,@object
	.size		_ZN39_INTERNAL_1b848de8_4_k_cu_a76f595f_31724cuda3std3__45__cpo4cendE,(_ZN39_INTERNAL_1b848de8_4_k_cu_a76f595f_31724cuda3std6ranges3__45__cpo4swapE - _ZN39_INTERNAL_1b848de8_4_k_cu_a76f595f_31724cuda3std3__45__cpo4cendE)
_ZN39_INTERNAL_1b848de8_4_k_cu_a76f595f_31724cuda3std3__45__cpo4cendE:
	.zero		1
	.type		_ZN39_INTERNAL_1b848de8_4_k_cu_a76f595f_31724cuda3std6ranges3__45__cpo4swapE,@object
	.size		_ZN39_INTERNAL_1b848de8_4_k_cu_a76f595f_31724cuda3std6ranges3__45__cpo4swapE,(.L_7 - _ZN39_INTERNAL_1b848de8_4_k_cu_a76f595f_31724cuda3std6ranges3__45__cpo4swapE)
_ZN39_INTERNAL_1b848de8_4_k_cu_a76f595f_31724cuda3std6ranges3__45__cpo4swapE:
	.zero		1
.L_7:


//--------------------- .nv.constant0._ZN7cutlass13device_kernelINS_4gemm6kernel13GemmUniversalIN4cute5tupleIJiiiiEEENS1_10collective13CollectiveMmaINS1_43MainloopSm90TmaGmmaWarpSpecializedSparseFP8ILi8ENS5_IJNS4_1CILi1EEESB_SB_EEENS1_35KernelTmaWarpSpecializedCooperativeEEENS5_IJNSA_ILi256EEENSA_ILi64EEENSA_ILi128EEEEEENS_12float_e4m3_tENS5_IJNS4_6LayoutINS5_IJiNS5_IJNSA_ILi2EEEiEEEiEEENS5_IJlNS5_IJSB_SL_EEElEEEEENSK_INS5_IJNS5_IJSG_iEEENS5_IJSH_iEEEiEEENS5_IJNS5_IJSH_NSA_ILi8192EEEEEENS5_IJSB_lEEElEEEEEEEESJ_NS5_IJlSB_lEEENS4_8TiledMMAINS4_8MMA_AtomIJNS4_4SM904GMMA6SPARSE31GMMA_64x64x64_F32E4M3E4M3_SS_TNILNS14_7ScaleInE1ELS17_1ELNS14_9SparseSelE0EEEEEENSK_INS5_IJSL_SB_SB_EEENS5_IJSB_NSA_ILi0EEES1C_EEEEENS5_IJNS4_10UnderscoreES1F_S1F_EEEEENS4_13SM90_TMA_LOADENS4_14ComposedLayoutINS4_7SwizzleILi2ELi4ELi3EEENS4_25smem_sparse_ptr_flag_bitsILi2ELi8EEENSK_INS5_IJNS5_IJSB_NSA_ILi8EEEEEENS5_IJSL_SG_EEEEEENS5_IJNS5_IJS1C_SH_EEESO_EEEEEEEvNS4_8identityES1I_NS1J_INS1K_ILi3ELi4ELi3EEENS4_18smem_ptr_flag_bitsILi8EEENSK_INS5_IJS1O_SH_EEENS5_IJSH_SB_EEEEEEEvS1W_EENS_8epilogue10collective6detail29Sm90TmaWarpSpecializedAdapterINS26_15DefaultEpilogueIfNS5_IJSB_llEEES2A_NS25_6thread17LinearCombinationIfLi1EffLNS2B_9ScaleType4KindE0ELNS_15FloatRoundStyleE2EfEENS1_15EpilogueDefaultEEEEEvvEEEEvNT_6ParamsE --------------------------
	.section	.nv.constant0._ZN7cutlass13device_kernelINS_4gemm6kernel13GemmUniversalIN4cute5tupleIJiiiiEEENS1_10collective13CollectiveMmaINS1_43MainloopSm90TmaGmmaWarpSpecializedSparseFP8ILi8ENS5_IJNS4_1CILi1EEESB_SB_EEENS1_35KernelTmaWarpSpecializedCooperativeEEENS5_IJNSA_ILi256EEENSA_ILi64EEENSA_ILi128EEEEEENS_12float_e4m3_tENS5_IJNS4_6LayoutINS5_IJiNS5_IJNSA_ILi2EEEiEEEiEEENS5_IJlNS5_IJSB_SL_EEElEEEEENSK_INS5_IJNS5_IJSG_iEEENS5_IJSH_iEEEiEEENS5_IJNS5_IJSH_NSA_ILi8192EEEEEENS5_IJSB_lEEElEEEEEEEESJ_NS5_IJlSB_lEEENS4_8TiledMMAINS4_8MMA_AtomIJNS4_4SM904GMMA6SPARSE31GMMA_64x64x64_F32E4M3E4M3_SS_TNILNS14_7ScaleInE1ELS17_1ELNS14_9SparseSelE0EEEEEENSK_INS5_IJSL_SB_SB_EEENS5_IJSB_NSA_ILi0EEES1C_EEEEENS5_IJNS4_10UnderscoreES1F_S1F_EEEEENS4_13SM90_TMA_LOADENS4_14ComposedLayoutINS4_7SwizzleILi2ELi4ELi3EEENS4_25smem_sparse_ptr_flag_bitsILi2ELi8EEENSK_INS5_IJNS5_IJSB_NSA_ILi8EEEEEENS5_IJSL_SG_EEEEEENS5_IJNS5_IJS1C_SH_EEESO_EEEEEEEvNS4_8identityES1I_NS1J_INS1K_ILi3ELi4ELi3EEENS4_18smem_ptr_flag_bitsILi8EEENSK_INS5_IJS1O_SH_EEENS5_IJSH_SB_EEEEEEEvS1W_EENS_8epilogue10collective6detail29Sm90TmaWarpSpecializedAdapterINS26_15DefaultEpilogueIfNS5_IJSB_llEEES2A_NS25_6thread17LinearCombinationIfLi1EffLNS2B_9ScaleType4KindE0ELNS_15FloatRoundStyleE2EfEENS1_15EpilogueDefaultEEEEEvvEEEEvNT_6ParamsE,"a",@progbits
	.sectionflags	@""
	.align	4
.nv.constant0._ZN7cutlass13device_kernelINS_4gemm6kernel13GemmUniversalIN4cute5tupleIJiiiiEEENS1_10collective13CollectiveMmaINS1_43MainloopSm90TmaGmmaWarpSpecializedSparseFP8ILi8ENS5_IJNS4_1CILi1EEESB_SB_EEENS1_35KernelTmaWarpSpecializedCooperativeEEENS5_IJNSA_ILi256EEENSA_ILi64EEENSA_ILi128EEEEEENS_12float_e4m3_tENS5_IJNS4_6LayoutINS5_IJiNS5_IJNSA_ILi2EEEiEEEiEEENS5_IJlNS5_IJSB_SL_EEElEEEEENSK_INS5_IJNS5_IJSG_iEEENS5_IJSH_iEEEiEEENS5_IJNS5_IJSH_NSA_ILi8192EEEEEENS5_IJSB_lEEElEEEEEEEESJ_NS5_IJlSB_lEEENS4_8TiledMMAINS4_8MMA_AtomIJNS4_4SM904GMMA6SPARSE31GMMA_64x64x64_F32E4M3E4M3_SS_TNILNS14_7ScaleInE1ELS17_1ELNS14_9SparseSelE0EEEEEENSK_INS5_IJSL_SB_SB_EEENS5_IJSB_NSA_ILi0EEES1C_EEEEENS5_IJNS4_10UnderscoreES1F_S1F_EEEEENS4_13SM90_TMA_LOADENS4_14ComposedLayoutINS4_7SwizzleILi2ELi4ELi3EEENS4_25smem_sparse_ptr_flag_bitsILi2ELi8EEENSK_INS5_IJNS5_IJSB_NSA_ILi8EEEEEENS5_IJSL_SG_EEEEEENS5_IJNS5_IJS1C_SH_EEESO_EEEEEEEvNS4_8identityES1I_NS1J_INS1K_ILi3ELi4ELi3EEENS4_18smem_ptr_flag_bitsILi8EEENSK_INS5_IJS1O_SH_EEENS5_IJSH_SB_EEEEEEEvS1W_EENS_8epilogue10collective6detail29Sm90TmaWarpSpecializedAdapterINS26_15DefaultEpilogueIfNS5_IJSB_llEEES2A_NS25_6thread17LinearCombinationIfLi1EffLNS2B_9ScaleType4KindE0ELNS_15FloatRoundStyleE2EfEENS1_15EpilogueDefaultEEEEEvvEEEEvNT_6ParamsE:
	.zero		1920


//--------------------- SYMBOLS --------------------------

	.type		.nv.reservedSmem.offset0,@object
	.size		.nv.reservedSmem.offset0,0x4
